	.target	sm_90a

	.elftype	@"ET_EXEC"


//--------------------- .note.nv.tkinfo           --------------------------
	.section	.note.nv.tkinfo,"",@"SHT_NOTE"
	.sectionflags	@"SHF_NOTE_NV_TKINFO"
	.tkinfo
        /*0018*/ 	.word	0x00000002
        /*0030*/ 	.string	""
        /*0030*/ 	.string	"ptxas"
        /*0030*/ 	.string	"Cuda compilation tools, release 13.0, V13.0.88"
        /*0030*/ 	.string	"Build cuda_13.0.r13.0/compiler.36424714_0"
        /*0030*/ 	.string	"-arch sm_90a -m 64 "



//--------------------- .note.nv.cuinfo           --------------------------
	.section	.note.nv.cuinfo,"",@"SHT_NOTE"
	.sectionflags	@"SHF_NOTE_NV_CUINFO"
        /*0018*/ 	.short	0x0002
        /*001a*/ 	.short	0x005a
        /*001c*/ 	.short	0x0082
	.zero		2


//--------------------- .nv.info                  --------------------------
	.section	.nv.info,"",@"SHT_CUDA_INFO"
	.align	4


	//----- nvinfo : EIATTR_REGCOUNT
	.align		4
        /*0000*/ 	.byte	0x04, 0x2f
        /*0002*/ 	.short	(.L_12 - .L_11)
	.align		4
.L_11:
        /*0004*/ 	.word	index@(_ZN7cutlass13device_kernelIN5flash19enable_sm80_to_sm89INS1_16FlashAttnFwdSm80INS1_25CollectiveMainloopFwdSm80ILi8ELi2ELb0EN4cute5tupleIJNS5_1CILi128EEENS7_ILi64EEENS7_ILi192EEEEEELi192ENS_6half_tEfNS_4arch4Sm80ELb1ELb0ELb0ELb1ELb1ELb1ELb1ELb0EEENS1_21CollectiveEpilogueFwdINS6_IJS8_SA_S9_EEENS6_IJNS7_ILi1EEESI_SI_EEESC_SE_Li256ELb1ELb1ELb0ELb0EEENS1_19SingleTileSchedulerILb1ELb0ELb1ELi128EEEEEEEEEvNT_6ParamsE)
        /*0008*/ 	.word	0x00000004


	//----- nvinfo : EIATTR_FRAME_SIZE
	.align		4
.L_12:
        /*000c*/ 	.byte	0x04, 0x11
        /*000e*/ 	.short	(.L_14 - .L_13)
	.align		4
.L_13:
        /*0010*/ 	.word	index@(_ZN7cutlass13device_kernelIN5flash19enable_sm80_to_sm89INS1_16FlashAttnFwdSm80INS1_25CollectiveMainloopFwdSm80ILi8ELi2ELb0EN4cute5tupleIJNS5_1CILi128EEENS7_ILi64EEENS7_ILi192EEEEEELi192ENS_6half_tEfNS_4arch4Sm80ELb1ELb0ELb0ELb1ELb1ELb1ELb1ELb0EEENS1_21CollectiveEpilogueFwdINS6_IJS8_SA_S9_EEENS6_IJNS7_ILi1EEESI_SI_EEESC_SE_Li256ELb1ELb1ELb0ELb0EEENS1_19SingleTileSchedulerILb1ELb0ELb1ELi128EEEEEEEEEvNT_6ParamsE)
        /*0014*/ 	.word	0x00000000


	//----- nvinfo : EIATTR_REGCOUNT
	.align		4
.L_14:
        /*0018*/ 	.byte	0x04, 0x2f
        /*001a*/ 	.short	(.L_16 - .L_15)
	.align		4
.L_15:
        /*001c*/ 	.word	index@(_ZN7cutlass13device_kernelIN5flash19enable_sm80_to_sm89INS1_16FlashAttnFwdSm80INS1_25CollectiveMainloopFwdSm80ILi8ELi2ELb0EN4cute5tupleIJNS5_1CILi128EEENS7_ILi64EEENS7_ILi192EEEEEELi192ENS_6half_tEfNS_4arch4Sm80ELb1ELb0ELb0ELb1ELb1ELb0ELb1ELb0EEENS1_21CollectiveEpilogueFwdINS6_IJS8_SA_S9_EEENS6_IJNS7_ILi1EEESI_SI_EEESC_SE_Li256ELb1ELb1ELb0ELb0EEENS1_19SingleTileSchedulerILb1ELb0ELb1ELi128EEEEEEEEEvNT_6ParamsE)
        /*0020*/ 	.word	0x00000004


	//----- nvinfo : EIATTR_FRAME_SIZE
	.align		4
.L_16:
        /*0024*/ 	.byte	0x04, 0x11
        /*0026*/ 	.short	(.L_18 - .L_17)
	.align		4
.L_17:
        /*0028*/ 	.word	index@(_ZN7cutlass13device_kernelIN5flash19enable_sm80_to_sm89INS1_16FlashAttnFwdSm80INS1_25CollectiveMainloopFwdSm80ILi8ELi2ELb0EN4cute5tupleIJNS5_1CILi128EEENS7_ILi64EEENS7_ILi192EEEEEELi192ENS_6half_tEfNS_4arch4Sm80ELb1ELb0ELb0ELb1ELb1ELb0ELb1ELb0EEENS1_21CollectiveEpilogueFwdINS6_IJS8_SA_S9_EEENS6_IJNS7_ILi1EEESI_SI_EEESC_SE_Li256ELb1ELb1ELb0ELb0EEENS1_19SingleTileSchedulerILb1ELb0ELb1ELi128EEEEEEEEEvNT_6ParamsE)
        /*002c*/ 	.word	0x00000000


	//----- nvinfo : EIATTR_REGCOUNT
	.align		4
.L_18:
        /*0030*/ 	.byte	0x04, 0x2f
        /*0032*/ 	.short	(.L_20 - .L_19)
	.align		4
.L_19:
        /*0034*/ 	.word	index@(_ZN7cutlass13device_kernelIN5flash19enable_sm80_to_sm89INS1_16FlashAttnFwdSm80INS1_25CollectiveMainloopFwdSm80ILi8ELi2ELb0EN4cute5tupleIJNS5_1CILi128EEENS7_ILi64EEENS7_ILi192EEEEEELi192ENS_6half_tEfNS_4arch4Sm80ELb1ELb0ELb0ELb0ELb1ELb0ELb1ELb0EEENS1_21CollectiveEpilogueFwdINS6_IJS8_SA_S9_EEENS6_IJNS7_ILi1EEESI_SI_EEESC_SE_Li256ELb0ELb1ELb0ELb0EEENS1_30DynamicPersistentTileSchedulerILi256ELi256ELb0ELb1ELb0EEEEEEEEEvNT_6ParamsE)
        /*0038*/ 	.word	0x00000004


	//----- nvinfo : EIATTR_FRAME_SIZE
	.align		4
.L_20:
        /*003c*/ 	.byte	0x04, 0x11
        /*003e*/ 	.short	(.L_22 - .L_21)
	.align		4
.L_21:
        /*0040*/ 	.word	index@(_ZN7cutlass13device_kernelIN5flash19enable_sm80_to_sm89INS1_16FlashAttnFwdSm80INS1_25CollectiveMainloopFwdSm80ILi8ELi2ELb0EN4cute5tupleIJNS5_1CILi128EEENS7_ILi64EEENS7_ILi192EEEEEELi192ENS_6half_tEfNS_4arch4Sm80ELb1ELb0ELb0ELb0ELb1ELb0ELb1ELb0EEENS1_21CollectiveEpilogueFwdINS6_IJS8_SA_S9_EEENS6_IJNS7_ILi1EEESI_SI_EEESC_SE_Li256ELb0ELb1ELb0ELb0EEENS1_30DynamicPersistentTileSchedulerILi256ELi256ELb0ELb1ELb0EEEEEEEEEvNT_6ParamsE)
        /*0044*/ 	.word	0x00000000


	//----- nvinfo : EIATTR_REGCOUNT
	.align		4
.L_22:
        /*0048*/ 	.byte	0x04, 0x2f
        /*004a*/ 	.short	(.L_24 - .L_23)
	.align		4
.L_23:
        /*004c*/ 	.word	index@(_ZN7cutlass13device_kernelIN5flash19enable_sm80_to_sm89INS1_16FlashAttnFwdSm80INS1_25CollectiveMainloopFwdSm80ILi8ELi2ELb0EN4cute5tupleIJNS5_1CILi128EEENS7_ILi64EEENS7_ILi192EEEEEELi192ENS_6half_tEfNS_4arch4Sm80ELb0ELb1ELb0ELb1ELb1ELb1ELb1ELb0EEENS1_21CollectiveEpilogueFwdINS6_IJS8_SA_S9_EEENS6_IJNS7_ILi1EEESI_SI_EEESC_SE_Li256ELb1ELb1ELb0ELb0EEENS1_19SingleTileSchedulerILb1ELb0ELb1ELi128EEEEEEEEEvNT_6ParamsE)
        /*0050*/ 	.word	0x00000004


	//----- nvinfo : EIATTR_FRAME_SIZE
	.align		4
.L_24:
        /*0054*/ 	.byte	0x04, 0x11
        /*0056*/ 	.short	(.L_26 - .L_25)
	.align		4
.L_25:
        /*0058*/ 	.word	index@(_ZN7cutlass13device_kernelIN5flash19enable_sm80_to_sm89INS1_16FlashAttnFwdSm80INS1_25CollectiveMainloopFwdSm80ILi8ELi2ELb0EN4cute5tupleIJNS5_1CILi128EEENS7_ILi64EEENS7_ILi192EEEEEELi192ENS_6half_tEfNS_4arch4Sm80ELb0ELb1ELb0ELb1ELb1ELb1ELb1ELb0EEENS1_21CollectiveEpilogueFwdINS6_IJS8_SA_S9_EEENS6_IJNS7_ILi1EEESI_SI_EEESC_SE_Li256ELb1ELb1ELb0ELb0EEENS1_19SingleTileSchedulerILb1ELb0ELb1ELi128EEEEEEEEEvNT_6ParamsE)
        /*005c*/ 	.word	0x00000000


	//----- nvinfo : EIATTR_REGCOUNT
	.align		4
.L_26:
        /*0060*/ 	.byte	0x04, 0x2f
        /*0062*/ 	.short	(.L_28 - .L_27)
	.align		4
.L_27:
        /*0064*/ 	.word	index@(_ZN7cutlass13device_kernelIN5flash19enable_sm80_to_sm89INS1_16FlashAttnFwdSm80INS1_25CollectiveMainloopFwdSm80ILi8ELi2ELb0EN4cute5tupleIJNS5_1CILi128EEENS7_ILi64EEENS7_ILi192EEEEEELi192ENS_6half_tEfNS_4arch4Sm80ELb0ELb1ELb0ELb1ELb1ELb0ELb1ELb0EEENS1_21CollectiveEpilogueFwdINS6_IJS8_SA_S9_EEENS6_IJNS7_ILi1EEESI_SI_EEESC_SE_Li256ELb1ELb1ELb0ELb0EEENS1_19SingleTileSchedulerILb1ELb0ELb1ELi128EEEEEEEEEvNT_6ParamsE)
        /*0068*/ 	.word	0x00000004


	//----- nvinfo : EIATTR_FRAME_SIZE
	.align		4
.L_28:
        /*006c*/ 	.byte	0x04, 0x11
        /*006e*/ 	.short	(.L_30 - .L_29)
	.align		4
.L_29:
        /*0070*/ 	.word	index@(_ZN7cutlass13device_kernelIN5flash19enable_sm80_to_sm89INS1_16FlashAttnFwdSm80INS1_25CollectiveMainloopFwdSm80ILi8ELi2ELb0EN4cute5tupleIJNS5_1CILi128EEENS7_ILi64EEENS7_ILi192EEEEEELi192ENS_6half_tEfNS_4arch4Sm80ELb0ELb1ELb0ELb1ELb1ELb0ELb1ELb0EEENS1_21CollectiveEpilogueFwdINS6_IJS8_SA_S9_EEENS6_IJNS7_ILi1EEESI_SI_EEESC_SE_Li256ELb1ELb1ELb0ELb0EEENS1_19SingleTileSchedulerILb1ELb0ELb1ELi128EEEEEEEEEvNT_6ParamsE)
        /*0074*/ 	.word	0x00000000


	//----- nvinfo : EIATTR_REGCOUNT
	.align		4
.L_30:
        /*0078*/ 	.byte	0x04, 0x2f
        /*007a*/ 	.short	(.L_32 - .L_31)
	.align		4
.L_31:
        /*007c*/ 	.word	index@(_ZN7cutlass13device_kernelIN5flash19enable_sm80_to_sm89INS1_16FlashAttnFwdSm80INS1_25CollectiveMainloopFwdSm80ILi8ELi2ELb0EN4cute5tupleIJNS5_1CILi128EEENS7_ILi64EEENS7_ILi192EEEEEELi192ENS_6half_tEfNS_4arch4Sm80ELb0ELb1ELb0ELb0ELb1ELb0ELb1ELb0EEENS1_21CollectiveEpilogueFwdINS6_IJS8_SA_S9_EEENS6_IJNS7_ILi1EEESI_SI_EEESC_SE_Li256ELb0ELb1ELb0ELb0EEENS1_19SingleTileSchedulerILb0ELb0ELb1ELi128EEEEEEEEEvNT_6ParamsE)
        /*0080*/ 	.word	0x00000004


	//----- nvinfo : EIATTR_FRAME_SIZE
	.align		4
.L_32:
        /*0084*/ 	.byte	0x04, 0x11
        /*0086*/ 	.short	(.L_34 - .L_33)
	.align		4
.L_33:
        /*0088*/ 	.word	index@(_ZN7cutlass13device_kernelIN5flash19enable_sm80_to_sm89INS1_16FlashAttnFwdSm80INS1_25CollectiveMainloopFwdSm80ILi8ELi2ELb0EN4cute5tupleIJNS5_1CILi128EEENS7_ILi64EEENS7_ILi192EEEEEELi192ENS_6half_tEfNS_4arch4Sm80ELb0ELb1ELb0ELb0ELb1ELb0ELb1ELb0EEENS1_21CollectiveEpilogueFwdINS6_IJS8_SA_S9_EEENS6_IJNS7_ILi1EEESI_SI_EEESC_SE_Li256ELb0ELb1ELb0ELb0EEENS1_19SingleTileSchedulerILb0ELb0ELb1ELi128EEEEEEEEEvNT_6ParamsE)
        /*008c*/ 	.word	0x00000000


	//----- nvinfo : EIATTR_REGCOUNT
	.align		4
.L_34:
        /*0090*/ 	.byte	0x04, 0x2f
        /*0092*/ 	.short	(.L_36 - .L_35)
	.align		4
.L_35:
        /*0094*/ 	.word	index@(_ZN7cutlass13device_kernelIN5flash19enable_sm80_to_sm89INS1_16FlashAttnFwdSm80INS1_25CollectiveMainloopFwdSm80ILi8ELi2ELb0EN4cute5tupleIJNS5_1CILi128EEENS7_ILi64EEENS7_ILi192EEEEEELi192ENS_6half_tEfNS_4arch4Sm80ELb0ELb0ELb0ELb1ELb1ELb1ELb1ELb0EEENS1_21CollectiveEpilogueFwdINS6_IJS8_SA_S9_EEENS6_IJNS7_ILi1EEESI_SI_EEESC_SE_Li256ELb1ELb1ELb0ELb0EEENS1_19SingleTileSchedulerILb1ELb0ELb1ELi128EEEEEEEEEvNT_6ParamsE)
        /*0098*/ 	.word	0x00000004


	//----- nvinfo : EIATTR_FRAME_SIZE
	.align		4
.L_36:
        /*009c*/ 	.byte	0x04, 0x11
        /*009e*/ 	.short	(.L_38 - .L_37)
	.align		4
.L_37:
        /*00a0*/ 	.word	index@(_ZN7cutlass13device_kernelIN5flash19enable_sm80_to_sm89INS1_16FlashAttnFwdSm80INS1_25CollectiveMainloopFwdSm80ILi8ELi2ELb0EN4cute5tupleIJNS5_1CILi128EEENS7_ILi64EEENS7_ILi192EEEEEELi192ENS_6half_tEfNS_4arch4Sm80ELb0ELb0ELb0ELb1ELb1ELb1ELb1ELb0EEENS1_21CollectiveEpilogueFwdINS6_IJS8_SA_S9_EEENS6_IJNS7_ILi1EEESI_SI_EEESC_SE_Li256ELb1ELb1ELb0ELb0EEENS1_19SingleTileSchedulerILb1ELb0ELb1ELi128EEEEEEEEEvNT_6ParamsE)
        /*00a4*/ 	.word	0x00000000


	//----- nvinfo : EIATTR_REGCOUNT
	.align		4
.L_38:
        /*00a8*/ 	.byte	0x04, 0x2f
        /*00aa*/ 	.short	(.L_40 - .L_39)
	.align		4
.L_39:
        /*00ac*/ 	.word	index@(_ZN7cutlass13device_kernelIN5flash19enable_sm80_to_sm89INS1_16FlashAttnFwdSm80INS1_25CollectiveMainloopFwdSm80ILi8ELi2ELb0EN4cute5tupleIJNS5_1CILi128EEENS7_ILi64EEENS7_ILi192EEEEEELi192ENS_6half_tEfNS_4arch4Sm80ELb0ELb0ELb0ELb1ELb1ELb0ELb1ELb0EEENS1_21CollectiveEpilogueFwdINS6_IJS8_SA_S9_EEENS6_IJNS7_ILi1EEESI_SI_EEESC_SE_Li256ELb1ELb1ELb0ELb0EEENS1_19SingleTileSchedulerILb1ELb0ELb1ELi128EEEEEEEEEvNT_6ParamsE)
        /*00b0*/ 	.word	0x00000004


	//----- nvinfo : EIATTR_FRAME_SIZE
	.align		4
.L_40:
        /*00b4*/ 	.byte	0x04, 0x11
        /*00b6*/ 	.short	(.L_42 - .L_41)
	.align		4
.L_41:
        /*00b8*/ 	.word	index@(_ZN7cutlass13device_kernelIN5flash19enable_sm80_to_sm89INS1_16FlashAttnFwdSm80INS1_25CollectiveMainloopFwdSm80ILi8ELi2ELb0EN4cute5tupleIJNS5_1CILi128EEENS7_ILi64EEENS7_ILi192EEEEEELi192ENS_6half_tEfNS_4arch4Sm80ELb0ELb0ELb0ELb1ELb1ELb0ELb1ELb0EEENS1_21CollectiveEpilogueFwdINS6_IJS8_SA_S9_EEENS6_IJNS7_ILi1EEESI_SI_EEESC_SE_Li256ELb1ELb1ELb0ELb0EEENS1_19SingleTileSchedulerILb1ELb0ELb1ELi128EEEEEEEEEvNT_6ParamsE)
        /*00bc*/ 	.word	0x00000000


	//----- nvinfo : EIATTR_REGCOUNT
	.align		4
.L_42:
        /*00c0*/ 	.byte	0x04, 0x2f
        /*00c2*/ 	.short	(.L_44 - .L_43)
	.align		4
.L_43:
        /*00c4*/ 	.word	index@(_ZN7cutlass13device_kernelIN5flash19enable_sm80_to_sm89INS1_16FlashAttnFwdSm80INS1_25CollectiveMainloopFwdSm80ILi8ELi2ELb0EN4cute5tupleIJNS5_1CILi128EEENS7_ILi64EEENS7_ILi192EEEEEELi192ENS_6half_tEfNS_4arch4Sm80ELb0ELb0ELb0ELb0ELb1ELb0ELb1ELb0EEENS1_21CollectiveEpilogueFwdINS6_IJS8_SA_S9_EEENS6_IJNS7_ILi1EEESI_SI_EEESC_SE_Li256ELb0ELb1ELb0ELb0EEENS1_19SingleTileSchedulerILb0ELb0ELb1ELi128EEEEEEEEEvNT_6ParamsE)
        /*00c8*/ 	.word	0x00000004


	//----- nvinfo : EIATTR_FRAME_SIZE
	.align		4
.L_44:
        /*00cc*/ 	.byte	0x04, 0x11
        /*00ce*/ 	.short	(.L_46 - .L_45)
	.align		4
.L_45:
        /*00d0*/ 	.word	index@(_ZN7cutlass13device_kernelIN5flash19enable_sm80_to_sm89INS1_16FlashAttnFwdSm80INS1_25CollectiveMainloopFwdSm80ILi8ELi2ELb0EN4cute5tupleIJNS5_1CILi128EEENS7_ILi64EEENS7_ILi192EEEEEELi192ENS_6half_tEfNS_4arch4Sm80ELb0ELb0ELb0ELb0ELb1ELb0ELb1ELb0EEENS1_21CollectiveEpilogueFwdINS6_IJS8_SA_S9_EEENS6_IJNS7_ILi1EEESI_SI_EEESC_SE_Li256ELb0ELb1ELb0ELb0EEENS1_19SingleTileSchedulerILb0ELb0ELb1ELi128EEEEEEEEEvNT_6ParamsE)
        /*00d4*/ 	.word	0x00000000


	//----- nvinfo : EIATTR_REGCOUNT
	.align		4
.L_46:
        /*00d8*/ 	.byte	0x04, 0x2f
        /*00da*/ 	.short	(.L_48 - .L_47)
	.align		4
.L_47:
        /*00dc*/ 	.word	index@(_ZN7cutlass13device_kernelIN5flash19enable_sm80_to_sm89INS1_16FlashAttnFwdSm80INS1_25CollectiveMainloopFwdSm80ILi8ELi1ELb0EN4cute5tupleIJNS5_1CILi128EEENS7_ILi64EEENS7_ILi192EEEEEELi192ENS_6half_tEfNS_4arch4Sm80ELb1ELb0ELb0ELb1ELb1ELb1ELb1ELb0EEENS1_21CollectiveEpilogueFwdINS6_IJS8_SA_S9_EEENS6_IJNS7_ILi1EEESI_SI_EEESC_SE_Li256ELb1ELb1ELb0ELb0EEENS1_19SingleTileSchedulerILb1ELb0ELb1ELi128EEEEEEEEEvNT_6ParamsE)
        /*00e0*/ 	.word	0x00000004


	//----- nvinfo : EIATTR_FRAME_SIZE
	.align		4
.L_48:
        /*00e4*/ 	.byte	0x04, 0x11
        /*00e6*/ 	.short	(.L_50 - .L_49)
	.align		4
.L_49:
        /*00e8*/ 	.word	index@(_ZN7cutlass13device_kernelIN5flash19enable_sm80_to_sm89INS1_16FlashAttnFwdSm80INS1_25CollectiveMainloopFwdSm80ILi8ELi1ELb0EN4cute5tupleIJNS5_1CILi128EEENS7_ILi64EEENS7_ILi192EEEEEELi192ENS_6half_tEfNS_4arch4Sm80ELb1ELb0ELb0ELb1ELb1ELb1ELb1ELb0EEENS1_21CollectiveEpilogueFwdINS6_IJS8_SA_S9_EEENS6_IJNS7_ILi1EEESI_SI_EEESC_SE_Li256ELb1ELb1ELb0ELb0EEENS1_19SingleTileSchedulerILb1ELb0ELb1ELi128EEEEEEEEEvNT_6ParamsE)
        /*00ec*/ 	.word	0x00000000


	//----- nvinfo : EIATTR_REGCOUNT
	.align		4
.L_50:
        /*00f0*/ 	.byte	0x04, 0x2f
        /*00f2*/ 	.short	(.L_52 - .L_51)
	.align		4
.L_51:
        /*00f4*/ 	.word	index@(_ZN7cutlass13device_kernelIN5flash19enable_sm80_to_sm89INS1_16FlashAttnFwdSm80INS1_25CollectiveMainloopFwdSm80ILi8ELi1ELb0EN4cute5tupleIJNS5_1CILi128EEENS7_ILi64EEENS7_ILi192EEEEEELi192ENS_6half_tEfNS_4arch4Sm80ELb1ELb0ELb0ELb1ELb1ELb0ELb1ELb0EEENS1_21CollectiveEpilogueFwdINS6_IJS8_SA_S9_EEENS6_IJNS7_ILi1EEESI_SI_EEESC_SE_Li256ELb1ELb1ELb0ELb0EEENS1_19SingleTileSchedulerILb1ELb0ELb1ELi128EEEEEEEEEvNT_6ParamsE)
        /*00f8*/ 	.word	0x00000004


	//----- nvinfo : EIATTR_FRAME_SIZE
	.align		4
.L_52:
        /*00fc*/ 	.byte	0x04, 0x11
        /*00fe*/ 	.short	(.L_54 - .L_53)
	.align		4
.L_53:
        /*0100*/ 	.word	index@(_ZN7cutlass13device_kernelIN5flash19enable_sm80_to_sm89INS1_16FlashAttnFwdSm80INS1_25CollectiveMainloopFwdSm80ILi8ELi1ELb0EN4cute5tupleIJNS5_1CILi128EEENS7_ILi64EEENS7_ILi192EEEEEELi192ENS_6half_tEfNS_4arch4Sm80ELb1ELb0ELb0ELb1ELb1ELb0ELb1ELb0EEENS1_21CollectiveEpilogueFwdINS6_IJS8_SA_S9_EEENS6_IJNS7_ILi1EEESI_SI_EEESC_SE_Li256ELb1ELb1ELb0ELb0EEENS1_19SingleTileSchedulerILb1ELb0ELb1ELi128EEEEEEEEEvNT_6ParamsE)
        /*0104*/ 	.word	0x00000000


	//----- nvinfo : EIATTR_REGCOUNT
	.align		4
.L_54:
        /*0108*/ 	.byte	0x04, 0x2f
        /*010a*/ 	.short	(.L_56 - .L_55)
	.align		4
.L_55:
        /*010c*/ 	.word	index@(_ZN7cutlass13device_kernelIN5flash19enable_sm80_to_sm89INS1_16FlashAttnFwdSm80INS1_25CollectiveMainloopFwdSm80ILi8ELi1ELb0EN4cute5tupleIJNS5_1CILi128EEENS7_ILi64EEENS7_ILi192EEEEEELi192ENS_6half_tEfNS_4arch4Sm80ELb1ELb0ELb0ELb0ELb1ELb0ELb1ELb0EEENS1_21CollectiveEpilogueFwdINS6_IJS8_SA_S9_EEENS6_IJNS7_ILi1EEESI_SI_EEESC_SE_Li256ELb0ELb1ELb0ELb0EEENS1_30DynamicPersistentTileSchedulerILi256ELi256ELb0ELb1ELb0EEEEEEEEEvNT_6ParamsE)
        /*0110*/ 	.word	0x00000004


	//----- nvinfo : EIATTR_FRAME_SIZE
	.align		4
.L_56:
        /*0114*/ 	.byte	0x04, 0x11
        /*0116*/ 	.short	(.L_58 - .L_57)
	.align		4
.L_57:
        /*0118*/ 	.word	index@(_ZN7cutlass13device_kernelIN5flash19enable_sm80_to_sm89INS1_16FlashAttnFwdSm80INS1_25CollectiveMainloopFwdSm80ILi8ELi1ELb0EN4cute5tupleIJNS5_1CILi128EEENS7_ILi64EEENS7_ILi192EEEEEELi192ENS_6half_tEfNS_4arch4Sm80ELb1ELb0ELb0ELb0ELb1ELb0ELb1ELb0EEENS1_21CollectiveEpilogueFwdINS6_IJS8_SA_S9_EEENS6_IJNS7_ILi1EEESI_SI_EEESC_SE_Li256ELb0ELb1ELb0ELb0EEENS1_30DynamicPersistentTileSchedulerILi256ELi256ELb0ELb1ELb0EEEEEEEEEvNT_6ParamsE)
        /*011c*/ 	.word	0x00000000


	//----- nvinfo : EIATTR_REGCOUNT
	.align		4
.L_58:
        /*0120*/ 	.byte	0x04, 0x2f
        /*0122*/ 	.short	(.L_60 - .L_59)
	.align		4
.L_59:
        /*0124*/ 	.word	index@(_ZN7cutlass13device_kernelIN5flash19enable_sm80_to_sm89INS1_16FlashAttnFwdSm80INS1_25CollectiveMainloopFwdSm80ILi8ELi1ELb0EN4cute5tupleIJNS5_1CILi128EEENS7_ILi64EEENS7_ILi192EEEEEELi192ENS_6half_tEfNS_4arch4Sm80ELb0ELb1ELb0ELb1ELb1ELb1ELb1ELb0EEENS1_21CollectiveEpilogueFwdINS6_IJS8_SA_S9_EEENS6_IJNS7_ILi1EEESI_SI_EEESC_SE_Li256ELb1ELb1ELb0ELb0EEENS1_19SingleTileSchedulerILb1ELb0ELb1ELi128EEEEEEEEEvNT_6ParamsE)
        /*0128*/ 	.word	0x00000004


	//----- nvinfo : EIATTR_FRAME_SIZE
	.align		4
.L_60:
        /*012c*/ 	.byte	0x04, 0x11
        /*012e*/ 	.short	(.L_62 - .L_61)
	.align		4
.L_61:
        /*0130*/ 	.word	index@(_ZN7cutlass13device_kernelIN5flash19enable_sm80_to_sm89INS1_16FlashAttnFwdSm80INS1_25CollectiveMainloopFwdSm80ILi8ELi1ELb0EN4cute5tupleIJNS5_1CILi128EEENS7_ILi64EEENS7_ILi192EEEEEELi192ENS_6half_tEfNS_4arch4Sm80ELb0ELb1ELb0ELb1ELb1ELb1ELb1ELb0EEENS1_21CollectiveEpilogueFwdINS6_IJS8_SA_S9_EEENS6_IJNS7_ILi1EEESI_SI_EEESC_SE_Li256ELb1ELb1ELb0ELb0EEENS1_19SingleTileSchedulerILb1ELb0ELb1ELi128EEEEEEEEEvNT_6ParamsE)
        /*0134*/ 	.word	0x00000000


	//----- nvinfo : EIATTR_REGCOUNT
	.align		4
.L_62:
        /*0138*/ 	.byte	0x04, 0x2f
        /*013a*/ 	.short	(.L_64 - .L_63)
	.align		4
.L_63:
        /*013c*/ 	.word	index@(_ZN7cutlass13device_kernelIN5flash19enable_sm80_to_sm89INS1_16FlashAttnFwdSm80INS1_25CollectiveMainloopFwdSm80ILi8ELi1ELb0EN4cute5tupleIJNS5_1CILi128EEENS7_ILi64EEENS7_ILi192EEEEEELi192ENS_6half_tEfNS_4arch4Sm80ELb0ELb1ELb0ELb1ELb1ELb0ELb1ELb0EEENS1_21CollectiveEpilogueFwdINS6_IJS8_SA_S9_EEENS6_IJNS7_ILi1EEESI_SI_EEESC_SE_Li256ELb1ELb1ELb0ELb0EEENS1_19SingleTileSchedulerILb1ELb0ELb1ELi128EEEEEEEEEvNT_6ParamsE)
        /*0140*/ 	.word	0x00000004


	//----- nvinfo : EIATTR_FRAME_SIZE
	.align		4
.L_64:
        /*0144*/ 	.byte	0x04, 0x11
        /*0146*/ 	.short	(.L_66 - .L_65)
	.align		4
.L_65:
        /*0148*/ 	.word	index@(_ZN7cutlass13device_kernelIN5flash19enable_sm80_to_sm89INS1_16FlashAttnFwdSm80INS1_25CollectiveMainloopFwdSm80ILi8ELi1ELb0EN4cute5tupleIJNS5_1CILi128EEENS7_ILi64EEENS7_ILi192EEEEEELi192ENS_6half_tEfNS_4arch4Sm80ELb0ELb1ELb0ELb1ELb1ELb0ELb1ELb0EEENS1_21CollectiveEpilogueFwdINS6_IJS8_SA_S9_EEENS6_IJNS7_ILi1EEESI_SI_EEESC_SE_Li256ELb1ELb1ELb0ELb0EEENS1_19SingleTileSchedulerILb1ELb0ELb1ELi128EEEEEEEEEvNT_6ParamsE)
        /*014c*/ 	.word	0x00000000


	//----- nvinfo : EIATTR_REGCOUNT
	.align		4
.L_66:
        /*0150*/ 	.byte	0x04, 0x2f
        /*0152*/ 	.short	(.L_68 - .L_67)
	.align		4
.L_67:
        /*0154*/ 	.word	index@(_ZN7cutlass13device_kernelIN5flash19enable_sm80_to_sm89INS1_16FlashAttnFwdSm80INS1_25CollectiveMainloopFwdSm80ILi8ELi1ELb0EN4cute5tupleIJNS5_1CILi128EEENS7_ILi64EEENS7_ILi192EEEEEELi192ENS_6half_tEfNS_4arch4Sm80ELb0ELb1ELb0ELb0ELb1ELb0ELb1ELb0EEENS1_21CollectiveEpilogueFwdINS6_IJS8_SA_S9_EEENS6_IJNS7_ILi1EEESI_SI_EEESC_SE_Li256ELb0ELb1ELb0ELb0EEENS1_19SingleTileSchedulerILb0ELb0ELb1ELi128EEEEEEEEEvNT_6ParamsE)
        /*0158*/ 	.word	0x00000004


	//----- nvinfo : EIATTR_FRAME_SIZE
	.align		4
.L_68:
        /*015c*/ 	.byte	0x04, 0x11
        /*015e*/ 	.short	(.L_70 - .L_69)
	.align		4
.L_69:
        /*0160*/ 	.word	index@(_ZN7cutlass13device_kernelIN5flash19enable_sm80_to_sm89INS1_16FlashAttnFwdSm80INS1_25CollectiveMainloopFwdSm80ILi8ELi1ELb0EN4cute5tupleIJNS5_1CILi128EEENS7_ILi64EEENS7_ILi192EEEEEELi192ENS_6half_tEfNS_4arch4Sm80ELb0ELb1ELb0ELb0ELb1ELb0ELb1ELb0EEENS1_21CollectiveEpilogueFwdINS6_IJS8_SA_S9_EEENS6_IJNS7_ILi1EEESI_SI_EEESC_SE_Li256ELb0ELb1ELb0ELb0EEENS1_19SingleTileSchedulerILb0ELb0ELb1ELi128EEEEEEEEEvNT_6ParamsE)
        /*0164*/ 	.word	0x00000000


	//----- nvinfo : EIATTR_REGCOUNT
	.align		4
.L_70:
        /*0168*/ 	.byte	0x04, 0x2f
        /*016a*/ 	.short	(.L_72 - .L_71)
	.align		4
.L_71:
        /*016c*/ 	.word	index@(_ZN7cutlass13device_kernelIN5flash19enable_sm80_to_sm89INS1_16FlashAttnFwdSm80INS1_25CollectiveMainloopFwdSm80ILi8ELi1ELb0EN4cute5tupleIJNS5_1CILi128EEENS7_ILi64EEENS7_ILi192EEEEEELi192ENS_6half_tEfNS_4arch4Sm80ELb0ELb0ELb0ELb1ELb1ELb1ELb1ELb0EEENS1_21CollectiveEpilogueFwdINS6_IJS8_SA_S9_EEENS6_IJNS7_ILi1EEESI_SI_EEESC_SE_Li256ELb1ELb1ELb0ELb0EEENS1_19SingleTileSchedulerILb1ELb0ELb1ELi128EEEEEEEEEvNT_6ParamsE)
        /*0170*/ 	.word	0x00000004


	//----- nvinfo : EIATTR_FRAME_SIZE
	.align		4
.L_72:
        /*0174*/ 	.byte	0x04, 0x11
        /*0176*/ 	.short	(.L_74 - .L_73)
	.align		4
.L_73:
        /*0178*/ 	.word	index@(_ZN7cutlass13device_kernelIN5flash19enable_sm80_to_sm89INS1_16FlashAttnFwdSm80INS1_25CollectiveMainloopFwdSm80ILi8ELi1ELb0EN4cute5tupleIJNS5_1CILi128EEENS7_ILi64EEENS7_ILi192EEEEEELi192ENS_6half_tEfNS_4arch4Sm80ELb0ELb0ELb0ELb1ELb1ELb1ELb1ELb0EEENS1_21CollectiveEpilogueFwdINS6_IJS8_SA_S9_EEENS6_IJNS7_ILi1EEESI_SI_EEESC_SE_Li256ELb1ELb1ELb0ELb0EEENS1_19SingleTileSchedulerILb1ELb0ELb1ELi128EEEEEEEEEvNT_6ParamsE)
        /*017c*/ 	.word	0x00000000


	//----- nvinfo : EIATTR_REGCOUNT
	.align		4
.L_74:
        /*0180*/ 	.byte	0x04, 0x2f
        /*0182*/ 	.short	(.L_76 - .L_75)
	.align		4
.L_75:
        /*0184*/ 	.word	index@(_ZN7cutlass13device_kernelIN5flash19enable_sm80_to_sm89INS1_16FlashAttnFwdSm80INS1_25CollectiveMainloopFwdSm80ILi8ELi1ELb0EN4cute5tupleIJNS5_1CILi128EEENS7_ILi64EEENS7_ILi192EEEEEELi192ENS_6half_tEfNS_4arch4Sm80ELb0ELb0ELb0ELb1ELb1ELb0ELb1ELb0EEENS1_21CollectiveEpilogueFwdINS6_IJS8_SA_S9_EEENS6_IJNS7_ILi1EEESI_SI_EEESC_SE_Li256ELb1ELb1ELb0ELb0EEENS1_19SingleTileSchedulerILb1ELb0ELb1ELi128EEEEEEEEEvNT_6ParamsE)
        /*0188*/ 	.word	0x00000004


	//----- nvinfo : EIATTR_FRAME_SIZE
	.align		4
.L_76:
        /*018c*/ 	.byte	0x04, 0x11
        /*018e*/ 	.short	(.L_78 - .L_77)
	.align		4
.L_77:
        /*0190*/ 	.word	index@(_ZN7cutlass13device_kernelIN5flash19enable_sm80_to_sm89INS1_16FlashAttnFwdSm80INS1_25CollectiveMainloopFwdSm80ILi8ELi1ELb0EN4cute5tupleIJNS5_1CILi128EEENS7_ILi64EEENS7_ILi192EEEEEELi192ENS_6half_tEfNS_4arch4Sm80ELb0ELb0ELb0ELb1ELb1ELb0ELb1ELb0EEENS1_21CollectiveEpilogueFwdINS6_IJS8_SA_S9_EEENS6_IJNS7_ILi1EEESI_SI_EEESC_SE_Li256ELb1ELb1ELb0ELb0EEENS1_19SingleTileSchedulerILb1ELb0ELb1ELi128EEEEEEEEEvNT_6ParamsE)
        /*0194*/ 	.word	0x00000000


	//----- nvinfo : EIATTR_REGCOUNT
	.align		4
.L_78:
        /*0198*/ 	.byte	0x04, 0x2f
        /*019a*/ 	.short	(.L_80 - .L_79)
	.align		4
.L_79:
        /*019c*/ 	.word	index@(_ZN7cutlass13device_kernelIN5flash19enable_sm80_to_sm89INS1_16FlashAttnFwdSm80INS1_25CollectiveMainloopFwdSm80ILi8ELi1ELb0EN4cute5tupleIJNS5_1CILi128EEENS7_ILi64EEENS7_ILi192EEEEEELi192ENS_6half_tEfNS_4arch4Sm80ELb0ELb0ELb0ELb0ELb1ELb0ELb1ELb0EEENS1_21CollectiveEpilogueFwdINS6_IJS8_SA_S9_EEENS6_IJNS7_ILi1EEESI_SI_EEESC_SE_Li256ELb0ELb1ELb0ELb0EEENS1_19SingleTileSchedulerILb0ELb0ELb1ELi128EEEEEEEEEvNT_6ParamsE)
        /*01a0*/ 	.word	0x00000004


	//----- nvinfo : EIATTR_FRAME_SIZE
	.align		4
.L_80:
        /*01a4*/ 	.byte	0x04, 0x11
        /*01a6*/ 	.short	(.L_82 - .L_81)
	.align		4
.L_81:
        /*01a8*/ 	.word	index@(_ZN7cutlass13device_kernelIN5flash19enable_sm80_to_sm89INS1_16FlashAttnFwdSm80INS1_25CollectiveMainloopFwdSm80ILi8ELi1ELb0EN4cute5tupleIJNS5_1CILi128EEENS7_ILi64EEENS7_ILi192EEEEEELi192ENS_6half_tEfNS_4arch4Sm80ELb0ELb0ELb0ELb0ELb1ELb0ELb1ELb0EEENS1_21CollectiveEpilogueFwdINS6_IJS8_SA_S9_EEENS6_IJNS7_ILi1EEESI_SI_EEESC_SE_Li256ELb0ELb1ELb0ELb0EEENS1_19SingleTileSchedulerILb0ELb0ELb1ELi128EEEEEEEEEvNT_6ParamsE)
        /*01ac*/ 	.word	0x00000000


	//----- nvinfo : EIATTR_MIN_STACK_SIZE
	.align		4
.L_82:
        /*01b0*/ 	.byte	0x04, 0x12
        /*01b2*/ 	.short	(.L_84 - .L_83)
	.align		4
.L_83:
        /*01b4*/ 	.word	index@(_ZN7cutlass13device_kernelIN5flash19enable_sm80_to_sm89INS1_16FlashAttnFwdSm80INS1_25CollectiveMainloopFwdSm80ILi8ELi1ELb0EN4cute5tupleIJNS5_1CILi128EEENS7_ILi64EEENS7_ILi192EEEEEELi192ENS_6half_tEfNS_4arch4Sm80ELb0ELb0ELb0ELb0ELb1ELb0ELb1ELb0EEENS1_21CollectiveEpilogueFwdINS6_IJS8_SA_S9_EEENS6_IJNS7_ILi1EEESI_SI_EEESC_SE_Li256ELb0ELb1ELb0ELb0EEENS1_19SingleTileSchedulerILb0ELb0ELb1ELi128EEEEEEEEEvNT_6ParamsE)
        /*01b8*/ 	.word	0x00000000


	//----- nvinfo : EIATTR_MIN_STACK_SIZE
	.align		4
.L_84:
        /*01bc*/ 	.byte	0x04, 0x12
        /*01be*/ 	.short	(.L_86 - .L_85)
	.align		4
.L_85:
        /*01c0*/ 	.word	index@(_ZN7cutlass13device_kernelIN5flash19enable_sm80_to_sm89INS1_16FlashAttnFwdSm80INS1_25CollectiveMainloopFwdSm80ILi8ELi1ELb0EN4cute5tupleIJNS5_1CILi128EEENS7_ILi64EEENS7_ILi192EEEEEELi192ENS_6half_tEfNS_4arch4Sm80ELb0ELb0ELb0ELb1ELb1ELb0ELb1ELb0EEENS1_21CollectiveEpilogueFwdINS6_IJS8_SA_S9_EEENS6_IJNS7_ILi1EEESI_SI_EEESC_SE_Li256ELb1ELb1ELb0ELb0EEENS1_19SingleTileSchedulerILb1ELb0ELb1ELi128EEEEEEEEEvNT_6ParamsE)
        /*01c4*/ 	.word	0x00000000


	//----- nvinfo : EIATTR_MIN_STACK_SIZE
	.align		4
.L_86:
        /*01c8*/ 	.byte	0x04, 0x12
        /*01ca*/ 	.short	(.L_88 - .L_87)
	.align		4
.L_87:
        /*01cc*/ 	.word	index@(_ZN7cutlass13device_kernelIN5flash19enable_sm80_to_sm89INS1_16FlashAttnFwdSm80INS1_25CollectiveMainloopFwdSm80ILi8ELi1ELb0EN4cute5tupleIJNS5_1CILi128EEENS7_ILi64EEENS7_ILi192EEEEEELi192ENS_6half_tEfNS_4arch4Sm80ELb0ELb0ELb0ELb1ELb1ELb1ELb1ELb0EEENS1_21CollectiveEpilogueFwdINS6_IJS8_SA_S9_EEENS6_IJNS7_ILi1EEESI_SI_EEESC_SE_Li256ELb1ELb1ELb0ELb0EEENS1_19SingleTileSchedulerILb1ELb0ELb1ELi128EEEEEEEEEvNT_6ParamsE)
        /*01d0*/ 	.word	0x00000000


	//----- nvinfo : EIATTR_MIN_STACK_SIZE
	.align		4
.L_88:
        /*01d4*/ 	.byte	0x04, 0x12
        /*01d6*/ 	.short	(.L_90 - .L_89)
	.align		4
.L_89:
        /*01d8*/ 	.word	index@(_ZN7cutlass13device_kernelIN5flash19enable_sm80_to_sm89INS1_16FlashAttnFwdSm80INS1_25CollectiveMainloopFwdSm80ILi8ELi1ELb0EN4cute5tupleIJNS5_1CILi128EEENS7_ILi64EEENS7_ILi192EEEEEELi192ENS_6half_tEfNS_4arch4Sm80ELb0ELb1ELb0ELb0ELb1ELb0ELb1ELb0EEENS1_21CollectiveEpilogueFwdINS6_IJS8_SA_S9_EEENS6_IJNS7_ILi1EEESI_SI_EEESC_SE_Li256ELb0ELb1ELb0ELb0EEENS1_19SingleTileSchedulerILb0ELb0ELb1ELi128EEEEEEEEEvNT_6ParamsE)
        /*01dc*/ 	.word	0x00000000


	//----- nvinfo : EIATTR_MIN_STACK_SIZE
	.align		4
.L_90:
        /*01e0*/ 	.byte	0x04, 0x12
        /*01e2*/ 	.short	(.L_92 - .L_91)
	.align		4
.L_91:
        /*01e4*/ 	.word	index@(_ZN7cutlass13device_kernelIN5flash19enable_sm80_to_sm89INS1_16FlashAttnFwdSm80INS1_25CollectiveMainloopFwdSm80ILi8ELi1ELb0EN4cute5tupleIJNS5_1CILi128EEENS7_ILi64EEENS7_ILi192EEEEEELi192ENS_6half_tEfNS_4arch4Sm80ELb0ELb1ELb0ELb1ELb1ELb0ELb1ELb0EEENS1_21CollectiveEpilogueFwdINS6_IJS8_SA_S9_EEENS6_IJNS7_ILi1EEESI_SI_EEESC_SE_Li256ELb1ELb1ELb0ELb0EEENS1_19SingleTileSchedulerILb1ELb0ELb1ELi128EEEEEEEEEvNT_6ParamsE)
        /*01e8*/ 	.word	0x00000000


	//----- nvinfo : EIATTR_MIN_STACK_SIZE
	.align		4
.L_92:
        /*01ec*/ 	.byte	0x04, 0x12
        /*01ee*/ 	.short	(.L_94 - .L_93)
	.align		4
.L_93:
        /*01f0*/ 	.word	index@(_ZN7cutlass13device_kernelIN5flash19enable_sm80_to_sm89INS1_16FlashAttnFwdSm80INS1_25CollectiveMainloopFwdSm80ILi8ELi1ELb0EN4cute5tupleIJNS5_1CILi128EEENS7_ILi64EEENS7_ILi192EEEEEELi192ENS_6half_tEfNS_4arch4Sm80ELb0ELb1ELb0ELb1ELb1ELb1ELb1ELb0EEENS1_21CollectiveEpilogueFwdINS6_IJS8_SA_S9_EEENS6_IJNS7_ILi1EEESI_SI_EEESC_SE_Li256ELb1ELb1ELb0ELb0EEENS1_19SingleTileSchedulerILb1ELb0ELb1ELi128EEEEEEEEEvNT_6ParamsE)
        /*01f4*/ 	.word	0x00000000


	//----- nvinfo : EIATTR_MIN_STACK_SIZE
	.align		4
.L_94:
        /*01f8*/ 	.byte	0x04, 0x12
        /*01fa*/ 	.short	(.L_96 - .L_95)
	.align		4
.L_95:
        /*01fc*/ 	.word	index@(_ZN7cutlass13device_kernelIN5flash19enable_sm80_to_sm89INS1_16FlashAttnFwdSm80INS1_25CollectiveMainloopFwdSm80ILi8ELi1ELb0EN4cute5tupleIJNS5_1CILi128EEENS7_ILi64EEENS7_ILi192EEEEEELi192ENS_6half_tEfNS_4arch4Sm80ELb1ELb0ELb0ELb0ELb1ELb0ELb1ELb0EEENS1_21CollectiveEpilogueFwdINS6_IJS8_SA_S9_EEENS6_IJNS7_ILi1EEESI_SI_EEESC_SE_Li256ELb0ELb1ELb0ELb0EEENS1_30DynamicPersistentTileSchedulerILi256ELi256ELb0ELb1ELb0EEEEEEEEEvNT_6ParamsE)
        /*0200*/ 	.word	0x00000000


	//----- nvinfo : EIATTR_MIN_STACK_SIZE
	.align		4
.L_96:
        /*0204*/ 	.byte	0x04, 0x12
        /*0206*/ 	.short	(.L_98 - .L_97)
	.align		4
.L_97:
        /*0208*/ 	.word	index@(_ZN7cutlass13device_kernelIN5flash19enable_sm80_to_sm89INS1_16FlashAttnFwdSm80INS1_25CollectiveMainloopFwdSm80ILi8ELi1ELb0EN4cute5tupleIJNS5_1CILi128EEENS7_ILi64EEENS7_ILi192EEEEEELi192ENS_6half_tEfNS_4arch4Sm80ELb1ELb0ELb0ELb1ELb1ELb0ELb1ELb0EEENS1_21CollectiveEpilogueFwdINS6_IJS8_SA_S9_EEENS6_IJNS7_ILi1EEESI_SI_EEESC_SE_Li256ELb1ELb1ELb0ELb0EEENS1_19SingleTileSchedulerILb1ELb0ELb1ELi128EEEEEEEEEvNT_6ParamsE)
        /*020c*/ 	.word	0x00000000


	//----- nvinfo : EIATTR_MIN_STACK_SIZE
	.align		4
.L_98:
        /*0210*/ 	.byte	0x04, 0x12
        /*0212*/ 	.short	(.L_100 - .L_99)
	.align		4
.L_99:
        /*0214*/ 	.word	index@(_ZN7cutlass13device_kernelIN5flash19enable_sm80_to_sm89INS1_16FlashAttnFwdSm80INS1_25CollectiveMainloopFwdSm80ILi8ELi1ELb0EN4cute5tupleIJNS5_1CILi128EEENS7_ILi64EEENS7_ILi192EEEEEELi192ENS_6half_tEfNS_4arch4Sm80ELb1ELb0ELb0ELb1ELb1ELb1ELb1ELb0EEENS1_21CollectiveEpilogueFwdINS6_IJS8_SA_S9_EEENS6_IJNS7_ILi1EEESI_SI_EEESC_SE_Li256ELb1ELb1ELb0ELb0EEENS1_19SingleTileSchedulerILb1ELb0ELb1ELi128EEEEEEEEEvNT_6ParamsE)
        /*0218*/ 	.word	0x00000000


	//----- nvinfo : EIATTR_MIN_STACK_SIZE
	.align		4
.L_100:
        /*021c*/ 	.byte	0x04, 0x12
        /*021e*/ 	.short	(.L_102 - .L_101)
	.align		4
.L_101:
        /*0220*/ 	.word	index@(_ZN7cutlass13device_kernelIN5flash19enable_sm80_to_sm89INS1_16FlashAttnFwdSm80INS1_25CollectiveMainloopFwdSm80ILi8ELi2ELb0EN4cute5tupleIJNS5_1CILi128EEENS7_ILi64EEENS7_ILi192EEEEEELi192ENS_6half_tEfNS_4arch4Sm80ELb0ELb0ELb0ELb0ELb1ELb0ELb1ELb0EEENS1_21CollectiveEpilogueFwdINS6_IJS8_SA_S9_EEENS6_IJNS7_ILi1EEESI_SI_EEESC_SE_Li256ELb0ELb1ELb0ELb0EEENS1_19SingleTileSchedulerILb0ELb0ELb1ELi128EEEEEEEEEvNT_6ParamsE)
        /*0224*/ 	.word	0x00000000


	//----- nvinfo : EIATTR_MIN_STACK_SIZE
	.align		4
.L_102:
        /*0228*/ 	.byte	0x04, 0x12
        /*022a*/ 	.short	(.L_104 - .L_103)
	.align		4
.L_103:
        /*022c*/ 	.word	index@(_ZN7cutlass13device_kernelIN5flash19enable_sm80_to_sm89INS1_16FlashAttnFwdSm80INS1_25CollectiveMainloopFwdSm80ILi8ELi2ELb0EN4cute5tupleIJNS5_1CILi128EEENS7_ILi64EEENS7_ILi192EEEEEELi192ENS_6half_tEfNS_4arch4Sm80ELb0ELb0ELb0ELb1ELb1ELb0ELb1ELb0EEENS1_21CollectiveEpilogueFwdINS6_IJS8_SA_S9_EEENS6_IJNS7_ILi1EEESI_SI_EEESC_SE_Li256ELb1ELb1ELb0ELb0EEENS1_19SingleTileSchedulerILb1ELb0ELb1ELi128EEEEEEEEEvNT_6ParamsE)
        /*0230*/ 	.word	0x00000000


	//----- nvinfo : EIATTR_MIN_STACK_SIZE
	.align		4
.L_104:
        /*0234*/ 	.byte	0x04, 0x12
        /*0236*/ 	.short	(.L_106 - .L_105)
	.align		4
.L_105:
        /*0238*/ 	.word	index@(_ZN7cutlass13device_kernelIN5flash19enable_sm80_to_sm89INS1_16FlashAttnFwdSm80INS1_25CollectiveMainloopFwdSm80ILi8ELi2ELb0EN4cute5tupleIJNS5_1CILi128EEENS7_ILi64EEENS7_ILi192EEEEEELi192ENS_6half_tEfNS_4arch4Sm80ELb0ELb0ELb0ELb1ELb1ELb1ELb1ELb0EEENS1_21CollectiveEpilogueFwdINS6_IJS8_SA_S9_EEENS6_IJNS7_ILi1EEESI_SI_EEESC_SE_Li256ELb1ELb1ELb0ELb0EEENS1_19SingleTileSchedulerILb1ELb0ELb1ELi128EEEEEEEEEvNT_6ParamsE)
        /*023c*/ 	.word	0x00000000


	//----- nvinfo : EIATTR_MIN_STACK_SIZE
	.align		4
.L_106:
        /*0240*/ 	.byte	0x04, 0x12
        /*0242*/ 	.short	(.L_108 - .L_107)
	.align		4
.L_107:
        /*0244*/ 	.word	index@(_ZN7cutlass13device_kernelIN5flash19enable_sm80_to_sm89INS1_16FlashAttnFwdSm80INS1_25CollectiveMainloopFwdSm80ILi8ELi2ELb0EN4cute5tupleIJNS5_1CILi128EEENS7_ILi64EEENS7_ILi192EEEEEELi192ENS_6half_tEfNS_4arch4Sm80ELb0ELb1ELb0ELb0ELb1ELb0ELb1ELb0EEENS1_21CollectiveEpilogueFwdINS6_IJS8_SA_S9_EEENS6_IJNS7_ILi1EEESI_SI_EEESC_SE_Li256ELb0ELb1ELb0ELb0EEENS1_19SingleTileSchedulerILb0ELb0ELb1ELi128EEEEEEEEEvNT_6ParamsE)
        /*0248*/ 	.word	0x00000000


	//----- nvinfo : EIATTR_MIN_STACK_SIZE
	.align		4
.L_108:
        /*024c*/ 	.byte	0x04, 0x12
        /*024e*/ 	.short	(.L_110 - .L_109)
	.align		4
.L_109:
        /*0250*/ 	.word	index@(_ZN7cutlass13device_kernelIN5flash19enable_sm80_to_sm89INS1_16FlashAttnFwdSm80INS1_25CollectiveMainloopFwdSm80ILi8ELi2ELb0EN4cute5tupleIJNS5_1CILi128EEENS7_ILi64EEENS7_ILi192EEEEEELi192ENS_6half_tEfNS_4arch4Sm80ELb0ELb1ELb0ELb1ELb1ELb0ELb1ELb0EEENS1_21CollectiveEpilogueFwdINS6_IJS8_SA_S9_EEENS6_IJNS7_ILi1EEESI_SI_EEESC_SE_Li256ELb1ELb1ELb0ELb0EEENS1_19SingleTileSchedulerILb1ELb0ELb1ELi128EEEEEEEEEvNT_6ParamsE)
        /*0254*/ 	.word	0x00000000


	//----- nvinfo : EIATTR_MIN_STACK_SIZE
	.align		4
.L_110:
        /*0258*/ 	.byte	0x04, 0x12
        /*025a*/ 	.short	(.L_112 - .L_111)
	.align		4
.L_111:
        /*025c*/ 	.word	index@(_ZN7cutlass13device_kernelIN5flash19enable_sm80_to_sm89INS1_16FlashAttnFwdSm80INS1_25CollectiveMainloopFwdSm80ILi8ELi2ELb0EN4cute5tupleIJNS5_1CILi128EEENS7_ILi64EEENS7_ILi192EEEEEELi192ENS_6half_tEfNS_4arch4Sm80ELb0ELb1ELb0ELb1ELb1ELb1ELb1ELb0EEENS1_21CollectiveEpilogueFwdINS6_IJS8_SA_S9_EEENS6_IJNS7_ILi1EEESI_SI_EEESC_SE_Li256ELb1ELb1ELb0ELb0EEENS1_19SingleTileSchedulerILb1ELb0ELb1ELi128EEEEEEEEEvNT_6ParamsE)
        /*0260*/ 	.word	0x00000000


	//----- nvinfo : EIATTR_MIN_STACK_SIZE
	.align		4
.L_112:
        /*0264*/ 	.byte	0x04, 0x12
        /*0266*/ 	.short	(.L_114 - .L_113)
	.align		4
.L_113:
        /*0268*/ 	.word	index@(_ZN7cutlass13device_kernelIN5flash19enable_sm80_to_sm89INS1_16FlashAttnFwdSm80INS1_25CollectiveMainloopFwdSm80ILi8ELi2ELb0EN4cute5tupleIJNS5_1CILi128EEENS7_ILi64EEENS7_ILi192EEEEEELi192ENS_6half_tEfNS_4arch4Sm80ELb1ELb0ELb0ELb0ELb1ELb0ELb1ELb0EEENS1_21CollectiveEpilogueFwdINS6_IJS8_SA_S9_EEENS6_IJNS7_ILi1EEESI_SI_EEESC_SE_Li256ELb0ELb1ELb0ELb0EEENS1_30DynamicPersistentTileSchedulerILi256ELi256ELb0ELb1ELb0EEEEEEEEEvNT_6ParamsE)
        /*026c*/ 	.word	0x00000000


	//----- nvinfo : EIATTR_MIN_STACK_SIZE
	.align		4
.L_114:
        /*0270*/ 	.byte	0x04, 0x12
        /*0272*/ 	.short	(.L_116 - .L_115)
	.align		4
.L_115:
        /*0274*/ 	.word	index@(_ZN7cutlass13device_kernelIN5flash19enable_sm80_to_sm89INS1_16FlashAttnFwdSm80INS1_25CollectiveMainloopFwdSm80ILi8ELi2ELb0EN4cute5tupleIJNS5_1CILi128EEENS7_ILi64EEENS7_ILi192EEEEEELi192ENS_6half_tEfNS_4arch4Sm80ELb1ELb0ELb0ELb1ELb1ELb0ELb1ELb0EEENS1_21CollectiveEpilogueFwdINS6_IJS8_SA_S9_EEENS6_IJNS7_ILi1EEESI_SI_EEESC_SE_Li256ELb1ELb1ELb0ELb0EEENS1_19SingleTileSchedulerILb1ELb0ELb1ELi128EEEEEEEEEvNT_6ParamsE)
        /*0278*/ 	.word	0x00000000


	//----- nvinfo : EIATTR_MIN_STACK_SIZE
	.align		4
.L_116:
        /*027c*/ 	.byte	0x04, 0x12
        /*027e*/ 	.short	(.L_118 - .L_117)
	.align		4
.L_117:
        /*0280*/ 	.word	index@(_ZN7cutlass13device_kernelIN5flash19enable_sm80_to_sm89INS1_16FlashAttnFwdSm80INS1_25CollectiveMainloopFwdSm80ILi8ELi2ELb0EN4cute5tupleIJNS5_1CILi128EEENS7_ILi64EEENS7_ILi192EEEEEELi192ENS_6half_tEfNS_4arch4Sm80ELb1ELb0ELb0ELb1ELb1ELb1ELb1ELb0EEENS1_21CollectiveEpilogueFwdINS6_IJS8_SA_S9_EEENS6_IJNS7_ILi1EEESI_SI_EEESC_SE_Li256ELb1ELb1ELb0ELb0EEENS1_19SingleTileSchedulerILb1ELb0ELb1ELi128EEEEEEEEEvNT_6ParamsE)
        /*0284*/ 	.word	0x00000000
.L_118:


//--------------------- .nv.compat                --------------------------
	.section	.nv.compat,"",@"SHT_CUDA_COMPAT_INFO"
	.align	4
        /*0000*/ 	.byte	0x02, 0x09, 0x01, 0x00, 0x02, 0x02, 0x01, 0x00, 0x02, 0x05, 0x05, 0x00, 0x03, 0x07, 0x01, 0x01
        /*0010*/ 	.byte	0x02, 0x03, 0x00, 0x00, 0x02, 0x06, 0x01, 0x00, 0x04, 0x0b, 0x08, 0x00, 0x00, 0x00, 0x00, 0x00
        /*0020*/ 	.byte	0x00, 0x00, 0x00, 0x00


//--------------------- .nv.info._ZN7cutlass13device_kernelIN5flash19enable_sm80_to_sm89INS1_16FlashAttnFwdSm80INS1_25CollectiveMainloopFwdSm80ILi8ELi1ELb0EN4cute5tupleIJNS5_1CILi128EEENS7_ILi64EEENS7_ILi192EEEEEELi192ENS_6half_tEfNS_4arch4Sm80ELb0ELb0ELb0ELb0ELb1ELb0ELb1ELb0EEENS1_21CollectiveEpilogueFwdINS6_IJS8_SA_S9_EEENS6_IJNS7_ILi1EEESI_SI_EEESC_SE_Li256ELb0ELb1ELb0ELb0EEENS1_19SingleTileSchedulerILb0ELb0ELb1ELi128EEEEEEEEEvNT_6ParamsE --------------------------
	.section	.nv.info._ZN7cutlass13device_kernelIN5flash19enable_sm80_to_sm89INS1_16FlashAttnFwdSm80INS1_25CollectiveMainloopFwdSm80ILi8ELi1ELb0EN4cute5tupleIJNS5_1CILi128EEENS7_ILi64EEENS7_ILi192EEEEEELi192ENS_6half_tEfNS_4arch4Sm80ELb0ELb0ELb0ELb0ELb1ELb0ELb1ELb0EEENS1_21CollectiveEpilogueFwdINS6_IJS8_SA_S9_EEENS6_IJNS7_ILi1EEESI_SI_EEESC_SE_Li256ELb0ELb1ELb0ELb0EEENS1_19SingleTileSchedulerILb0ELb0ELb1ELi128EEEEEEEEEvNT_6ParamsE,"",@"SHT_CUDA_INFO"
	.sectionflags	@""
	.align	4


	//----- nvinfo : EIATTR_CUDA_API_VERSION
	.align		4
        /*0000*/ 	.byte	0x04, 0x37
        /*0002*/ 	.short	(.L_120 - .L_119)
.L_119:
        /*0004*/ 	.word	0x00000082


	//----- nvinfo : EIATTR_KPARAM_INFO
	.align		4
.L_120:
        /*0008*/ 	.byte	0x04, 0x17
        /*000a*/ 	.short	(.L_122 - .L_121)
.L_121:
        /*000c*/ 	.word	0x00000000
        /*0010*/ 	.short	0x0000
        /*0012*/ 	.short	0x0000
        /*0014*/ 	.byte	0x00, 0xf0, 0x61, 0x10


	//----- nvinfo : EIATTR_SPARSE_MMA_MASK
	.align		4
.L_122:
        /*0018*/ 	.byte	0x03, 0x50
        /*001a*/ 	.short	0x0000


	//----- nvinfo : EIATTR_MAXREG_COUNT
	.align		4
        /*001c*/ 	.byte	0x03, 0x1b
        /*001e*/ 	.short	0x00ff


	//----- nvinfo : EIATTR_MERCURY_ISA_VERSION
	.align		4
        /*0020*/ 	.byte	0x03, 0x5f
        /*0022*/ 	.short	0x0101


	//----- nvinfo : EIATTR_EXIT_INSTR_OFFSETS
	.align		4
        /*0024*/ 	.byte	0x04, 0x1c
        /*0026*/ 	.short	(.L_124 - .L_123)


	//   ....[0]....
.L_123:
        /*0028*/ 	.word	0x00000010


	//----- nvinfo : EIATTR_MAX_THREADS
	.align		4
.L_124:
        /*002c*/ 	.byte	0x04, 0x05
        /*002e*/ 	.short	(.L_126 - .L_125)
.L_125:
        /*0030*/ 	.word	0x00000100
        /*0034*/ 	.word	0x00000001
        /*0038*/ 	.word	0x00000001


	//----- nvinfo : EIATTR_CBANK_PARAM_SIZE
	.align		4
.L_126:
        /*003c*/ 	.byte	0x03, 0x19
        /*003e*/ 	.short	0x0418


	//----- nvinfo : EIATTR_PARAM_CBANK
	.align		4
        /*0040*/ 	.byte	0x04, 0x0a
        /*0042*/ 	.short	(.L_128 - .L_127)
	.align		4
.L_127:
        /*0044*/ 	.word	index@(.nv.constant0._ZN7cutlass13device_kernelIN5flash19enable_sm80_to_sm89INS1_16FlashAttnFwdSm80INS1_25CollectiveMainloopFwdSm80ILi8ELi1ELb0EN4cute5tupleIJNS5_1CILi128EEENS7_ILi64EEENS7_ILi192EEEEEELi192ENS_6half_tEfNS_4arch4Sm80ELb0ELb0ELb0ELb0ELb1ELb0ELb1ELb0EEENS1_21CollectiveEpilogueFwdINS6_IJS8_SA_S9_EEENS6_IJNS7_ILi1EEESI_SI_EEESC_SE_Li256ELb0ELb1ELb0ELb0EEENS1_19SingleTileSchedulerILb0ELb0ELb1ELi128EEEEEEEEEvNT_6ParamsE)
        /*0048*/ 	.short	0x0210
        /*004a*/ 	.short	0x0418


	//----- nvinfo : EIATTR_SW_WAR
	.align		4
.L_128:
        /*004c*/ 	.byte	0x04, 0x36
        /*004e*/ 	.short	(.L_130 - .L_129)
.L_129:
        /*0050*/ 	.word	0x00000008
.L_130:


//--------------------- .nv.info._ZN7cutlass13device_kernelIN5flash19enable_sm80_to_sm89INS1_16FlashAttnFwdSm80INS1_25CollectiveMainloopFwdSm80ILi8ELi1ELb0EN4cute5tupleIJNS5_1CILi128EEENS7_ILi64EEENS7_ILi192EEEEEELi192ENS_6half_tEfNS_4arch4Sm80ELb0ELb0ELb0ELb1ELb1ELb0ELb1ELb0EEENS1_21CollectiveEpilogueFwdINS6_IJS8_SA_S9_EEENS6_IJNS7_ILi1EEESI_SI_EEESC_SE_Li256ELb1ELb1ELb0ELb0EEENS1_19SingleTileSchedulerILb1ELb0ELb1ELi128EEEEEEEEEvNT_6ParamsE --------------------------
	.section	.nv.info._ZN7cutlass13device_kernelIN5flash19enable_sm80_to_sm89INS1_16FlashAttnFwdSm80INS1_25CollectiveMainloopFwdSm80ILi8ELi1ELb0EN4cute5tupleIJNS5_1CILi128EEENS7_ILi64EEENS7_ILi192EEEEEELi192ENS_6half_tEfNS_4arch4Sm80ELb0ELb0ELb0ELb1ELb1ELb0ELb1ELb0EEENS1_21CollectiveEpilogueFwdINS6_IJS8_SA_S9_EEENS6_IJNS7_ILi1EEESI_SI_EEESC_SE_Li256ELb1ELb1ELb0ELb0EEENS1_19SingleTileSchedulerILb1ELb0ELb1ELi128EEEEEEEEEvNT_6ParamsE,"",@"SHT_CUDA_INFO"
	.sectionflags	@""
	.align	4


	//----- nvinfo : EIATTR_CUDA_API_VERSION
	.align		4
        /*0000*/ 	.byte	0x04, 0x37
        /*0002*/ 	.short	(.L_132 - .L_131)
.L_131:
        /*0004*/ 	.word	0x00000082


	//----- nvinfo : EIATTR_KPARAM_INFO
	.align		4
.L_132:
        /*0008*/ 	.byte	0x04, 0x17
        /*000a*/ 	.short	(.L_134 - .L_133)
.L_133:
        /*000c*/ 	.word	0x00000000
        /*0010*/ 	.short	0x0000
        /*0012*/ 	.short	0x0000
        /*0014*/ 	.byte	0x00, 0xf0, 0x61, 0x10


	//----- nvinfo : EIATTR_SPARSE_MMA_MASK
	.align		4
.L_134:
        /*0018*/ 	.byte	0x03, 0x50
        /*001a*/ 	.short	0x0000


	//----- nvinfo : EIATTR_MAXREG_COUNT
	.align		4
        /*001c*/ 	.byte	0x03, 0x1b
        /*001e*/ 	.short	0x00ff


	//----- nvinfo : EIATTR_MERCURY_ISA_VERSION
	.align		4
        /*0020*/ 	.byte	0x03, 0x5f
        /*0022*/ 	.short	0x0101


	//----- nvinfo : EIATTR_EXIT_INSTR_OFFSETS
	.align		4
        /*0024*/ 	.byte	0x04, 0x1c
        /*0026*/ 	.short	(.L_136 - .L_135)


	//   ....[0]....
.L_135:
        /*0028*/ 	.word	0x00000010


	//----- nvinfo : EIATTR_MAX_THREADS
	.align		4
.L_136:
        /*002c*/ 	.byte	0x04, 0x05
        /*002e*/ 	.short	(.L_138 - .L_137)
.L_137:
        /*0030*/ 	.word	0x00000100
        /*0034*/ 	.word	0x00000001
        /*0038*/ 	.word	0x00000001


	//----- nvinfo : EIATTR_CBANK_PARAM_SIZE
	.align		4
.L_138:
        /*003c*/ 	.byte	0x03, 0x19
        /*003e*/ 	.short	0x0418


	//----- nvinfo : EIATTR_PARAM_CBANK
	.align		4
        /*0040*/ 	.byte	0x04, 0x0a
        /*0042*/ 	.short	(.L_140 - .L_139)
	.align		4
.L_139:
        /*0044*/ 	.word	index@(.nv.constant0._ZN7cutlass13device_kernelIN5flash19enable_sm80_to_sm89INS1_16FlashAttnFwdSm80INS1_25CollectiveMainloopFwdSm80ILi8ELi1ELb0EN4cute5tupleIJNS5_1CILi128EEENS7_ILi64EEENS7_ILi192EEEEEELi192ENS_6half_tEfNS_4arch4Sm80ELb0ELb0ELb0ELb1ELb1ELb0ELb1ELb0EEENS1_21CollectiveEpilogueFwdINS6_IJS8_SA_S9_EEENS6_IJNS7_ILi1EEESI_SI_EEESC_SE_Li256ELb1ELb1ELb0ELb0EEENS1_19SingleTileSchedulerILb1ELb0ELb1ELi128EEEEEEEEEvNT_6ParamsE)
        /*0048*/ 	.short	0x0210
        /*004a*/ 	.short	0x0418


	//----- nvinfo : EIATTR_SW_WAR
	.align		4
.L_140:
        /*004c*/ 	.byte	0x04, 0x36
        /*004e*/ 	.short	(.L_142 - .L_141)
.L_141:
        /*0050*/ 	.word	0x00000008
.L_142:


//--------------------- .nv.info._ZN7cutlass13device_kernelIN5flash19enable_sm80_to_sm89INS1_16FlashAttnFwdSm80INS1_25CollectiveMainloopFwdSm80ILi8ELi1ELb0EN4cute5tupleIJNS5_1CILi128EEENS7_ILi64EEENS7_ILi192EEEEEELi192ENS_6half_tEfNS_4arch4Sm80ELb0ELb0ELb0ELb1ELb1ELb1ELb1ELb0EEENS1_21CollectiveEpilogueFwdINS6_IJS8_SA_S9_EEENS6_IJNS7_ILi1EEESI_SI_EEESC_SE_Li256ELb1ELb1ELb0ELb0EEENS1_19SingleTileSchedulerILb1ELb0ELb1ELi128EEEEEEEEEvNT_6ParamsE --------------------------
	.section	.nv.info._ZN7cutlass13device_kernelIN5flash19enable_sm80_to_sm89INS1_16FlashAttnFwdSm80INS1_25CollectiveMainloopFwdSm80ILi8ELi1ELb0EN4cute5tupleIJNS5_1CILi128EEENS7_ILi64EEENS7_ILi192EEEEEELi192ENS_6half_tEfNS_4arch4Sm80ELb0ELb0ELb0ELb1ELb1ELb1ELb1ELb0EEENS1_21CollectiveEpilogueFwdINS6_IJS8_SA_S9_EEENS6_IJNS7_ILi1EEESI_SI_EEESC_SE_Li256ELb1ELb1ELb0ELb0EEENS1_19SingleTileSchedulerILb1ELb0ELb1ELi128EEEEEEEEEvNT_6ParamsE,"",@"SHT_CUDA_INFO"
	.sectionflags	@""
	.align	4


	//----- nvinfo : EIATTR_CUDA_API_VERSION
	.align		4
        /*0000*/ 	.byte	0x04, 0x37
        /*0002*/ 	.short	(.L_144 - .L_143)
.L_143:
        /*0004*/ 	.word	0x00000082


	//----- nvinfo : EIATTR_KPARAM_INFO
	.align		4
.L_144:
        /*0008*/ 	.byte	0x04, 0x17
        /*000a*/ 	.short	(.L_146 - .L_145)
.L_145:
        /*000c*/ 	.word	0x00000000
        /*0010*/ 	.short	0x0000
        /*0012*/ 	.short	0x0000
        /*0014*/ 	.byte	0x00, 0xf0, 0x61, 0x10


	//----- nvinfo : EIATTR_SPARSE_MMA_MASK
	.align		4
.L_146:
        /*0018*/ 	.byte	0x03, 0x50
        /*001a*/ 	.short	0x0000


	//----- nvinfo : EIATTR_MAXREG_COUNT
	.align		4
        /*001c*/ 	.byte	0x03, 0x1b
        /*001e*/ 	.short	0x00ff


	//----- nvinfo : EIATTR_MERCURY_ISA_VERSION
	.align		4
        /*0020*/ 	.byte	0x03, 0x5f
        /*0022*/ 	.short	0x0101


	//----- nvinfo : EIATTR_EXIT_INSTR_OFFSETS
	.align		4
        /*0024*/ 	.byte	0x04, 0x1c
        /*0026*/ 	.short	(.L_148 - .L_147)


	//   ....[0]....
.L_147:
        /*0028*/ 	.word	0x00000010


	//----- nvinfo : EIATTR_MAX_THREADS
	.align		4
.L_148:
        /*002c*/ 	.byte	0x04, 0x05
        /*002e*/ 	.short	(.L_150 - .L_149)
.L_149:
        /*0030*/ 	.word	0x00000100
        /*0034*/ 	.word	0x00000001
        /*0038*/ 	.word	0x00000001


	//----- nvinfo : EIATTR_CBANK_PARAM_SIZE
	.align		4
.L_150:
        /*003c*/ 	.byte	0x03, 0x19
        /*003e*/ 	.short	0x0418


	//----- nvinfo : EIATTR_PARAM_CBANK
	.align		4
        /*0040*/ 	.byte	0x04, 0x0a
        /*0042*/ 	.short	(.L_152 - .L_151)
	.align		4
.L_151:
        /*0044*/ 	.word	index@(.nv.constant0._ZN7cutlass13device_kernelIN5flash19enable_sm80_to_sm89INS1_16FlashAttnFwdSm80INS1_25CollectiveMainloopFwdSm80ILi8ELi1ELb0EN4cute5tupleIJNS5_1CILi128EEENS7_ILi64EEENS7_ILi192EEEEEELi192ENS_6half_tEfNS_4arch4Sm80ELb0ELb0ELb0ELb1ELb1ELb1ELb1ELb0EEENS1_21CollectiveEpilogueFwdINS6_IJS8_SA_S9_EEENS6_IJNS7_ILi1EEESI_SI_EEESC_SE_Li256ELb1ELb1ELb0ELb0EEENS1_19SingleTileSchedulerILb1ELb0ELb1ELi128EEEEEEEEEvNT_6ParamsE)
        /*0048*/ 	.short	0x0210
        /*004a*/ 	.short	0x0418


	//----- nvinfo : EIATTR_SW_WAR
	.align		4
.L_152:
        /*004c*/ 	.byte	0x04, 0x36
        /*004e*/ 	.short	(.L_154 - .L_153)
.L_153:
        /*0050*/ 	.word	0x00000008
.L_154:


//--------------------- .nv.info._ZN7cutlass13device_kernelIN5flash19enable_sm80_to_sm89INS1_16FlashAttnFwdSm80INS1_25CollectiveMainloopFwdSm80ILi8ELi1ELb0EN4cute5tupleIJNS5_1CILi128EEENS7_ILi64EEENS7_ILi192EEEEEELi192ENS_6half_tEfNS_4arch4Sm80ELb0ELb1ELb0ELb0ELb1ELb0ELb1ELb0EEENS1_21CollectiveEpilogueFwdINS6_IJS8_SA_S9_EEENS6_IJNS7_ILi1EEESI_SI_EEESC_SE_Li256ELb0ELb1ELb0ELb0EEENS1_19SingleTileSchedulerILb0ELb0ELb1ELi128EEEEEEEEEvNT_6ParamsE --------------------------
	.section	.nv.info._ZN7cutlass13device_kernelIN5flash19enable_sm80_to_sm89INS1_16FlashAttnFwdSm80INS1_25CollectiveMainloopFwdSm80ILi8ELi1ELb0EN4cute5tupleIJNS5_1CILi128EEENS7_ILi64EEENS7_ILi192EEEEEELi192ENS_6half_tEfNS_4arch4Sm80ELb0ELb1ELb0ELb0ELb1ELb0ELb1ELb0EEENS1_21CollectiveEpilogueFwdINS6_IJS8_SA_S9_EEENS6_IJNS7_ILi1EEESI_SI_EEESC_SE_Li256ELb0ELb1ELb0ELb0EEENS1_19SingleTileSchedulerILb0ELb0ELb1ELi128EEEEEEEEEvNT_6ParamsE,"",@"SHT_CUDA_INFO"
	.sectionflags	@""
	.align	4


	//----- nvinfo : EIATTR_CUDA_API_VERSION
	.align		4
        /*0000*/ 	.byte	0x04, 0x37
        /*0002*/ 	.short	(.L_156 - .L_155)
.L_155:
        /*0004*/ 	.word	0x00000082


	//----- nvinfo : EIATTR_KPARAM_INFO
	.align		4
.L_156:
        /*0008*/ 	.byte	0x04, 0x17
        /*000a*/ 	.short	(.L_158 - .L_157)
.L_157:
        /*000c*/ 	.word	0x00000000
        /*0010*/ 	.short	0x0000
        /*0012*/ 	.short	0x0000
        /*0014*/ 	.byte	0x00, 0xf0, 0x61, 0x10


	//----- nvinfo : EIATTR_SPARSE_MMA_MASK
	.align		4
.L_158:
        /*0018*/ 	.byte	0x03, 0x50
        /*001a*/ 	.short	0x0000


	//----- nvinfo : EIATTR_MAXREG_COUNT
	.align		4
        /*001c*/ 	.byte	0x03, 0x1b
        /*001e*/ 	.short	0x00ff


	//----- nvinfo : EIATTR_MERCURY_ISA_VERSION
	.align		4
        /*0020*/ 	.byte	0x03, 0x5f
        /*0022*/ 	.short	0x0101


	//----- nvinfo : EIATTR_EXIT_INSTR_OFFSETS
	.align		4
        /*0024*/ 	.byte	0x04, 0x1c
        /*0026*/ 	.short	(.L_160 - .L_159)


	//   ....[0]....
.L_159:
        /*0028*/ 	.word	0x00000010


	//----- nvinfo : EIATTR_MAX_THREADS
	.align		4
.L_160:
        /*002c*/ 	.byte	0x04, 0x05
        /*002e*/ 	.short	(.L_162 - .L_161)
.L_161:
        /*0030*/ 	.word	0x00000100
        /*0034*/ 	.word	0x00000001
        /*0038*/ 	.word	0x00000001


	//----- nvinfo : EIATTR_CBANK_PARAM_SIZE
	.align		4
.L_162:
        /*003c*/ 	.byte	0x03, 0x19
        /*003e*/ 	.short	0x0418


	//----- nvinfo : EIATTR_PARAM_CBANK
	.align		4
        /*0040*/ 	.byte	0x04, 0x0a
        /*0042*/ 	.short	(.L_164 - .L_163)
	.align		4
.L_163:
        /*0044*/ 	.word	index@(.nv.constant0._ZN7cutlass13device_kernelIN5flash19enable_sm80_to_sm89INS1_16FlashAttnFwdSm80INS1_25CollectiveMainloopFwdSm80ILi8ELi1ELb0EN4cute5tupleIJNS5_1CILi128EEENS7_ILi64EEENS7_ILi192EEEEEELi192ENS_6half_tEfNS_4arch4Sm80ELb0ELb1ELb0ELb0ELb1ELb0ELb1ELb0EEENS1_21CollectiveEpilogueFwdINS6_IJS8_SA_S9_EEENS6_IJNS7_ILi1EEESI_SI_EEESC_SE_Li256ELb0ELb1ELb0ELb0EEENS1_19SingleTileSchedulerILb0ELb0ELb1ELi128EEEEEEEEEvNT_6ParamsE)
        /*0048*/ 	.short	0x0210
        /*004a*/ 	.short	0x0418


	//----- nvinfo : EIATTR_SW_WAR
	.align		4
.L_164:
        /*004c*/ 	.byte	0x04, 0x36
        /*004e*/ 	.short	(.L_166 - .L_165)
.L_165:
        /*0050*/ 	.word	0x00000008
.L_166:


//--------------------- .nv.info._ZN7cutlass13device_kernelIN5flash19enable_sm80_to_sm89INS1_16FlashAttnFwdSm80INS1_25CollectiveMainloopFwdSm80ILi8ELi1ELb0EN4cute5tupleIJNS5_1CILi128EEENS7_ILi64EEENS7_ILi192EEEEEELi192ENS_6half_tEfNS_4arch4Sm80ELb0ELb1ELb0ELb1ELb1ELb0ELb1ELb0EEENS1_21CollectiveEpilogueFwdINS6_IJS8_SA_S9_EEENS6_IJNS7_ILi1EEESI_SI_EEESC_SE_Li256ELb1ELb1ELb0ELb0EEENS1_19SingleTileSchedulerILb1ELb0ELb1ELi128EEEEEEEEEvNT_6ParamsE --------------------------
	.section	.nv.info._ZN7cutlass13device_kernelIN5flash19enable_sm80_to_sm89INS1_16FlashAttnFwdSm80INS1_25CollectiveMainloopFwdSm80ILi8ELi1ELb0EN4cute5tupleIJNS5_1CILi128EEENS7_ILi64EEENS7_ILi192EEEEEELi192ENS_6half_tEfNS_4arch4Sm80ELb0ELb1ELb0ELb1ELb1ELb0ELb1ELb0EEENS1_21CollectiveEpilogueFwdINS6_IJS8_SA_S9_EEENS6_IJNS7_ILi1EEESI_SI_EEESC_SE_Li256ELb1ELb1ELb0ELb0EEENS1_19SingleTileSchedulerILb1ELb0ELb1ELi128EEEEEEEEEvNT_6ParamsE,"",@"SHT_CUDA_INFO"
	.sectionflags	@""
	.align	4


	//----- nvinfo : EIATTR_CUDA_API_VERSION
	.align		4
        /*0000*/ 	.byte	0x04, 0x37
        /*0002*/ 	.short	(.L_168 - .L_167)
.L_167:
        /*0004*/ 	.word	0x00000082


	//----- nvinfo : EIATTR_KPARAM_INFO
	.align		4
.L_168:
        /*0008*/ 	.byte	0x04, 0x17
        /*000a*/ 	.short	(.L_170 - .L_169)
.L_169:
        /*000c*/ 	.word	0x00000000
        /*0010*/ 	.short	0x0000
        /*0012*/ 	.short	0x0000
        /*0014*/ 	.byte	0x00, 0xf0, 0x61, 0x10


	//----- nvinfo : EIATTR_SPARSE_MMA_MASK
	.align		4
.L_170:
        /*0018*/ 	.byte	0x03, 0x50
        /*001a*/ 	.short	0x0000


	//----- nvinfo : EIATTR_MAXREG_COUNT
	.align		4
        /*001c*/ 	.byte	0x03, 0x1b
        /*001e*/ 	.short	0x00ff


	//----- nvinfo : EIATTR_MERCURY_ISA_VERSION
	.align		4
        /*0020*/ 	.byte	0x03, 0x5f
        /*0022*/ 	.short	0x0101


	//----- nvinfo : EIATTR_EXIT_INSTR_OFFSETS
	.align		4
        /*0024*/ 	.byte	0x04, 0x1c
        /*0026*/ 	.short	(.L_172 - .L_171)


	//   ....[0]....
.L_171:
        /*0028*/ 	.word	0x00000010


	//----- nvinfo : EIATTR_MAX_THREADS
	.align		4
.L_172:
        /*002c*/ 	.byte	0x04, 0x05
        /*002e*/ 	.short	(.L_174 - .L_173)
.L_173:
        /*0030*/ 	.word	0x00000100
        /*0034*/ 	.word	0x00000001
        /*0038*/ 	.word	0x00000001


	//----- nvinfo : EIATTR_CBANK_PARAM_SIZE
	.align		4
.L_174:
        /*003c*/ 	.byte	0x03, 0x19
        /*003e*/ 	.short	0x0418


	//----- nvinfo : EIATTR_PARAM_CBANK
	.align		4
        /*0040*/ 	.byte	0x04, 0x0a
        /*0042*/ 	.short	(.L_176 - .L_175)
	.align		4
.L_175:
        /*0044*/ 	.word	index@(.nv.constant0._ZN7cutlass13device_kernelIN5flash19enable_sm80_to_sm89INS1_16FlashAttnFwdSm80INS1_25CollectiveMainloopFwdSm80ILi8ELi1ELb0EN4cute5tupleIJNS5_1CILi128EEENS7_ILi64EEENS7_ILi192EEEEEELi192ENS_6half_tEfNS_4arch4Sm80ELb0ELb1ELb0ELb1ELb1ELb0ELb1ELb0EEENS1_21CollectiveEpilogueFwdINS6_IJS8_SA_S9_EEENS6_IJNS7_ILi1EEESI_SI_EEESC_SE_Li256ELb1ELb1ELb0ELb0EEENS1_19SingleTileSchedulerILb1ELb0ELb1ELi128EEEEEEEEEvNT_6ParamsE)
        /*0048*/ 	.short	0x0210
        /*004a*/ 	.short	0x0418


	//----- nvinfo : EIATTR_SW_WAR
	.align		4
.L_176:
        /*004c*/ 	.byte	0x04, 0x36
        /*004e*/ 	.short	(.L_178 - .L_177)
.L_177:
        /*0050*/ 	.word	0x00000008
.L_178:


//--------------------- .nv.info._ZN7cutlass13device_kernelIN5flash19enable_sm80_to_sm89INS1_16FlashAttnFwdSm80INS1_25CollectiveMainloopFwdSm80ILi8ELi1ELb0EN4cute5tupleIJNS5_1CILi128EEENS7_ILi64EEENS7_ILi192EEEEEELi192ENS_6half_tEfNS_4arch4Sm80ELb0ELb1ELb0ELb1ELb1ELb1ELb1ELb0EEENS1_21CollectiveEpilogueFwdINS6_IJS8_SA_S9_EEENS6_IJNS7_ILi1EEESI_SI_EEESC_SE_Li256ELb1ELb1ELb0ELb0EEENS1_19SingleTileSchedulerILb1ELb0ELb1ELi128EEEEEEEEEvNT_6ParamsE --------------------------
	.section	.nv.info._ZN7cutlass13device_kernelIN5flash19enable_sm80_to_sm89INS1_16FlashAttnFwdSm80INS1_25CollectiveMainloopFwdSm80ILi8ELi1ELb0EN4cute5tupleIJNS5_1CILi128EEENS7_ILi64EEENS7_ILi192EEEEEELi192ENS_6half_tEfNS_4arch4Sm80ELb0ELb1ELb0ELb1ELb1ELb1ELb1ELb0EEENS1_21CollectiveEpilogueFwdINS6_IJS8_SA_S9_EEENS6_IJNS7_ILi1EEESI_SI_EEESC_SE_Li256ELb1ELb1ELb0ELb0EEENS1_19SingleTileSchedulerILb1ELb0ELb1ELi128EEEEEEEEEvNT_6ParamsE,"",@"SHT_CUDA_INFO"
	.sectionflags	@""
	.align	4


	//----- nvinfo : EIATTR_CUDA_API_VERSION
	.align		4
        /*0000*/ 	.byte	0x04, 0x37
        /*0002*/ 	.short	(.L_180 - .L_179)
.L_179:
        /*0004*/ 	.word	0x00000082


	//----- nvinfo : EIATTR_KPARAM_INFO
	.align		4
.L_180:
        /*0008*/ 	.byte	0x04, 0x17
        /*000a*/ 	.short	(.L_182 - .L_181)
.L_181:
        /*000c*/ 	.word	0x00000000
        /*0010*/ 	.short	0x0000
        /*0012*/ 	.short	0x0000
        /*0014*/ 	.byte	0x00, 0xf0, 0x61, 0x10


	//----- nvinfo : EIATTR_SPARSE_MMA_MASK
	.align		4
.L_182:
        /*0018*/ 	.byte	0x03, 0x50
        /*001a*/ 	.short	0x0000


	//----- nvinfo : EIATTR_MAXREG_COUNT
	.align		4
        /*001c*/ 	.byte	0x03, 0x1b
        /*001e*/ 	.short	0x00ff


	//----- nvinfo : EIATTR_MERCURY_ISA_VERSION
	.align		4
        /*0020*/ 	.byte	0x03, 0x5f
        /*0022*/ 	.short	0x0101


	//----- nvinfo : EIATTR_EXIT_INSTR_OFFSETS
	.align		4
        /*0024*/ 	.byte	0x04, 0x1c
        /*0026*/ 	.short	(.L_184 - .L_183)


	//   ....[0]....
.L_183:
        /*0028*/ 	.word	0x00000010


	//----- nvinfo : EIATTR_MAX_THREADS
	.align		4
.L_184:
        /*002c*/ 	.byte	0x04, 0x05
        /*002e*/ 	.short	(.L_186 - .L_185)
.L_185:
        /*0030*/ 	.word	0x00000100
        /*0034*/ 	.word	0x00000001
        /*0038*/ 	.word	0x00000001


	//----- nvinfo : EIATTR_CBANK_PARAM_SIZE
	.align		4
.L_186:
        /*003c*/ 	.byte	0x03, 0x19
        /*003e*/ 	.short	0x0418


	//----- nvinfo : EIATTR_PARAM_CBANK
	.align		4
        /*0040*/ 	.byte	0x04, 0x0a
        /*0042*/ 	.short	(.L_188 - .L_187)
	.align		4
.L_187:
        /*0044*/ 	.word	index@(.nv.constant0._ZN7cutlass13device_kernelIN5flash19enable_sm80_to_sm89INS1_16FlashAttnFwdSm80INS1_25CollectiveMainloopFwdSm80ILi8ELi1ELb0EN4cute5tupleIJNS5_1CILi128EEENS7_ILi64EEENS7_ILi192EEEEEELi192ENS_6half_tEfNS_4arch4Sm80ELb0ELb1ELb0ELb1ELb1ELb1ELb1ELb0EEENS1_21CollectiveEpilogueFwdINS6_IJS8_SA_S9_EEENS6_IJNS7_ILi1EEESI_SI_EEESC_SE_Li256ELb1ELb1ELb0ELb0EEENS1_19SingleTileSchedulerILb1ELb0ELb1ELi128EEEEEEEEEvNT_6ParamsE)
        /*0048*/ 	.short	0x0210
        /*004a*/ 	.short	0x0418


	//----- nvinfo : EIATTR_SW_WAR
	.align		4
.L_188:
        /*004c*/ 	.byte	0x04, 0x36
        /*004e*/ 	.short	(.L_190 - .L_189)
.L_189:
        /*0050*/ 	.word	0x00000008
.L_190:


//--------------------- .nv.info._ZN7cutlass13device_kernelIN5flash19enable_sm80_to_sm89INS1_16FlashAttnFwdSm80INS1_25CollectiveMainloopFwdSm80ILi8ELi1ELb0EN4cute5tupleIJNS5_1CILi128EEENS7_ILi64EEENS7_ILi192EEEEEELi192ENS_6half_tEfNS_4arch4Sm80ELb1ELb0ELb0ELb0ELb1ELb0ELb1ELb0EEENS1_21CollectiveEpilogueFwdINS6_IJS8_SA_S9_EEENS6_IJNS7_ILi1EEESI_SI_EEESC_SE_Li256ELb0ELb1ELb0ELb0EEENS1_30DynamicPersistentTileSchedulerILi256ELi256ELb0ELb1ELb0EEEEEEEEEvNT_6ParamsE --------------------------
	.section	.nv.info._ZN7cutlass13device_kernelIN5flash19enable_sm80_to_sm89INS1_16FlashAttnFwdSm80INS1_25CollectiveMainloopFwdSm80ILi8ELi1ELb0EN4cute5tupleIJNS5_1CILi128EEENS7_ILi64EEENS7_ILi192EEEEEELi192ENS_6half_tEfNS_4arch4Sm80ELb1ELb0ELb0ELb0ELb1ELb0ELb1ELb0EEENS1_21CollectiveEpilogueFwdINS6_IJS8_SA_S9_EEENS6_IJNS7_ILi1EEESI_SI_EEESC_SE_Li256ELb0ELb1ELb0ELb0EEENS1_30DynamicPersistentTileSchedulerILi256ELi256ELb0ELb1ELb0EEEEEEEEEvNT_6ParamsE,"",@"SHT_CUDA_INFO"
	.sectionflags	@""
	.align	4


	//----- nvinfo : EIATTR_CUDA_API_VERSION
	.align		4
        /*0000*/ 	.byte	0x04, 0x37
        /*0002*/ 	.short	(.L_192 - .L_191)
.L_191:
        /*0004*/ 	.word	0x00000082


	//----- nvinfo : EIATTR_KPARAM_INFO
	.align		4
.L_192:
        /*0008*/ 	.byte	0x04, 0x17
        /*000a*/ 	.short	(.L_194 - .L_193)
.L_193:
        /*000c*/ 	.word	0x00000000
        /*0010*/ 	.short	0x0000
        /*0012*/ 	.short	0x0000
        /*0014*/ 	.byte	0x00, 0xf0, 0xa1, 0x10


	//----- nvinfo : EIATTR_SPARSE_MMA_MASK
	.align		4
.L_194:
        /*0018*/ 	.byte	0x03, 0x50
        /*001a*/ 	.short	0x0000


	//----- nvinfo : EIATTR_MAXREG_COUNT
	.align		4
        /*001c*/ 	.byte	0x03, 0x1b
        /*001e*/ 	.short	0x00ff


	//----- nvinfo : EIATTR_MERCURY_ISA_VERSION
	.align		4
        /*0020*/ 	.byte	0x03, 0x5f
        /*0022*/ 	.short	0x0101


	//----- nvinfo : EIATTR_EXIT_INSTR_OFFSETS
	.align		4
        /*0024*/ 	.byte	0x04, 0x1c
        /*0026*/ 	.short	(.L_196 - .L_195)


	//   ....[0]....
.L_195:
        /*0028*/ 	.word	0x00000010


	//----- nvinfo : EIATTR_MAX_THREADS
	.align		4
.L_196:
        /*002c*/ 	.byte	0x04, 0x05
        /*002e*/ 	.short	(.L_198 - .L_197)
.L_197:
        /*0030*/ 	.word	0x00000100
        /*0034*/ 	.word	0x00000001
        /*0038*/ 	.word	0x00000001


	//----- nvinfo : EIATTR_CBANK_PARAM_SIZE
	.align		4
.L_198:
        /*003c*/ 	.byte	0x03, 0x19
        /*003e*/ 	.short	0x0428


	//----- nvinfo : EIATTR_PARAM_CBANK
	.align		4
        /*0040*/ 	.byte	0x04, 0x0a
        /*0042*/ 	.short	(.L_200 - .L_199)
	.align		4
.L_199:
        /*0044*/ 	.word	index@(.nv.constant0._ZN7cutlass13device_kernelIN5flash19enable_sm80_to_sm89INS1_16FlashAttnFwdSm80INS1_25CollectiveMainloopFwdSm80ILi8ELi1ELb0EN4cute5tupleIJNS5_1CILi128EEENS7_ILi64EEENS7_ILi192EEEEEELi192ENS_6half_tEfNS_4arch4Sm80ELb1ELb0ELb0ELb0ELb1ELb0ELb1ELb0EEENS1_21CollectiveEpilogueFwdINS6_IJS8_SA_S9_EEENS6_IJNS7_ILi1EEESI_SI_EEESC_SE_Li256ELb0ELb1ELb0ELb0EEENS1_30DynamicPersistentTileSchedulerILi256ELi256ELb0ELb1ELb0EEEEEEEEEvNT_6ParamsE)
        /*0048*/ 	.short	0x0210
        /*004a*/ 	.short	0x0428


	//----- nvinfo : EIATTR_SW_WAR
	.align		4
.L_200:
        /*004c*/ 	.byte	0x04, 0x36
        /*004e*/ 	.short	(.L_202 - .L_201)
.L_201:
        /*0050*/ 	.word	0x00000008
.L_202:


//--------------------- .nv.info._ZN7cutlass13device_kernelIN5flash19enable_sm80_to_sm89INS1_16FlashAttnFwdSm80INS1_25CollectiveMainloopFwdSm80ILi8ELi1ELb0EN4cute5tupleIJNS5_1CILi128EEENS7_ILi64EEENS7_ILi192EEEEEELi192ENS_6half_tEfNS_4arch4Sm80ELb1ELb0ELb0ELb1ELb1ELb0ELb1ELb0EEENS1_21CollectiveEpilogueFwdINS6_IJS8_SA_S9_EEENS6_IJNS7_ILi1EEESI_SI_EEESC_SE_Li256ELb1ELb1ELb0ELb0EEENS1_19SingleTileSchedulerILb1ELb0ELb1ELi128EEEEEEEEEvNT_6ParamsE --------------------------
	.section	.nv.info._ZN7cutlass13device_kernelIN5flash19enable_sm80_to_sm89INS1_16FlashAttnFwdSm80INS1_25CollectiveMainloopFwdSm80ILi8ELi1ELb0EN4cute5tupleIJNS5_1CILi128EEENS7_ILi64EEENS7_ILi192EEEEEELi192ENS_6half_tEfNS_4arch4Sm80ELb1ELb0ELb0ELb1ELb1ELb0ELb1ELb0EEENS1_21CollectiveEpilogueFwdINS6_IJS8_SA_S9_EEENS6_IJNS7_ILi1EEESI_SI_EEESC_SE_Li256ELb1ELb1ELb0ELb0EEENS1_19SingleTileSchedulerILb1ELb0ELb1ELi128EEEEEEEEEvNT_6ParamsE,"",@"SHT_CUDA_INFO"
	.sectionflags	@""
	.align	4


	//----- nvinfo : EIATTR_CUDA_API_VERSION
	.align		4
        /*0000*/ 	.byte	0x04, 0x37
        /*0002*/ 	.short	(.L_204 - .L_203)
.L_203:
        /*0004*/ 	.word	0x00000082


	//----- nvinfo : EIATTR_KPARAM_INFO
	.align		4
.L_204:
        /*0008*/ 	.byte	0x04, 0x17
        /*000a*/ 	.short	(.L_206 - .L_205)
.L_205:
        /*000c*/ 	.word	0x00000000
        /*0010*/ 	.short	0x0000
        /*0012*/ 	.short	0x0000
        /*0014*/ 	.byte	0x00, 0xf0, 0x61, 0x10


	//----- nvinfo : EIATTR_SPARSE_MMA_MASK
	.align		4
.L_206:
        /*0018*/ 	.byte	0x03, 0x50
        /*001a*/ 	.short	0x0000


	//----- nvinfo : EIATTR_MAXREG_COUNT
	.align		4
        /*001c*/ 	.byte	0x03, 0x1b
        /*001e*/ 	.short	0x00ff


	//----- nvinfo : EIATTR_MERCURY_ISA_VERSION
	.align		4
        /*0020*/ 	.byte	0x03, 0x5f
        /*0022*/ 	.short	0x0101


	//----- nvinfo : EIATTR_EXIT_INSTR_OFFSETS
	.align		4
        /*0024*/ 	.byte	0x04, 0x1c
        /*0026*/ 	.short	(.L_208 - .L_207)


	//   ....[0]....
.L_207:
        /*0028*/ 	.word	0x00000010


	//----- nvinfo : EIATTR_MAX_THREADS
	.align		4
.L_208:
        /*002c*/ 	.byte	0x04, 0x05
        /*002e*/ 	.short	(.L_210 - .L_209)
.L_209:
        /*0030*/ 	.word	0x00000100
        /*0034*/ 	.word	0x00000001
        /*0038*/ 	.word	0x00000001


	//----- nvinfo : EIATTR_CBANK_PARAM_SIZE
	.align		4
.L_210:
        /*003c*/ 	.byte	0x03, 0x19
        /*003e*/ 	.short	0x0418


	//----- nvinfo : EIATTR_PARAM_CBANK
	.align		4
        /*0040*/ 	.byte	0x04, 0x0a
        /*0042*/ 	.short	(.L_212 - .L_211)
	.align		4
.L_211:
        /*0044*/ 	.word	index@(.nv.constant0._ZN7cutlass13device_kernelIN5flash19enable_sm80_to_sm89INS1_16FlashAttnFwdSm80INS1_25CollectiveMainloopFwdSm80ILi8ELi1ELb0EN4cute5tupleIJNS5_1CILi128EEENS7_ILi64EEENS7_ILi192EEEEEELi192ENS_6half_tEfNS_4arch4Sm80ELb1ELb0ELb0ELb1ELb1ELb0ELb1ELb0EEENS1_21CollectiveEpilogueFwdINS6_IJS8_SA_S9_EEENS6_IJNS7_ILi1EEESI_SI_EEESC_SE_Li256ELb1ELb1ELb0ELb0EEENS1_19SingleTileSchedulerILb1ELb0ELb1ELi128EEEEEEEEEvNT_6ParamsE)
        /*0048*/ 	.short	0x0210
        /*004a*/ 	.short	0x0418


	//----- nvinfo : EIATTR_SW_WAR
	.align		4
.L_212:
        /*004c*/ 	.byte	0x04, 0x36
        /*004e*/ 	.short	(.L_214 - .L_213)
.L_213:
        /*0050*/ 	.word	0x00000008
.L_214:


//--------------------- .nv.info._ZN7cutlass13device_kernelIN5flash19enable_sm80_to_sm89INS1_16FlashAttnFwdSm80INS1_25CollectiveMainloopFwdSm80ILi8ELi1ELb0EN4cute5tupleIJNS5_1CILi128EEENS7_ILi64EEENS7_ILi192EEEEEELi192ENS_6half_tEfNS_4arch4Sm80ELb1ELb0ELb0ELb1ELb1ELb1ELb1ELb0EEENS1_21CollectiveEpilogueFwdINS6_IJS8_SA_S9_EEENS6_IJNS7_ILi1EEESI_SI_EEESC_SE_Li256ELb1ELb1ELb0ELb0EEENS1_19SingleTileSchedulerILb1ELb0ELb1ELi128EEEEEEEEEvNT_6ParamsE --------------------------
	.section	.nv.info._ZN7cutlass13device_kernelIN5flash19enable_sm80_to_sm89INS1_16FlashAttnFwdSm80INS1_25CollectiveMainloopFwdSm80ILi8ELi1ELb0EN4cute5tupleIJNS5_1CILi128EEENS7_ILi64EEENS7_ILi192EEEEEELi192ENS_6half_tEfNS_4arch4Sm80ELb1ELb0ELb0ELb1ELb1ELb1ELb1ELb0EEENS1_21CollectiveEpilogueFwdINS6_IJS8_SA_S9_EEENS6_IJNS7_ILi1EEESI_SI_EEESC_SE_Li256ELb1ELb1ELb0ELb0EEENS1_19SingleTileSchedulerILb1ELb0ELb1ELi128EEEEEEEEEvNT_6ParamsE,"",@"SHT_CUDA_INFO"
	.sectionflags	@""
	.align	4


	//----- nvinfo : EIATTR_CUDA_API_VERSION
	.align		4
        /*0000*/ 	.byte	0x04, 0x37
        /*0002*/ 	.short	(.L_216 - .L_215)
.L_215:
        /*0004*/ 	.word	0x00000082


	//----- nvinfo : EIATTR_KPARAM_INFO
	.align		4
.L_216:
        /*0008*/ 	.byte	0x04, 0x17
        /*000a*/ 	.short	(.L_218 - .L_217)
.L_217:
        /*000c*/ 	.word	0x00000000
        /*0010*/ 	.short	0x0000
        /*0012*/ 	.short	0x0000
        /*0014*/ 	.byte	0x00, 0xf0, 0x61, 0x10


	//----- nvinfo : EIATTR_SPARSE_MMA_MASK
	.align		4
.L_218:
        /*0018*/ 	.byte	0x03, 0x50
        /*001a*/ 	.short	0x0000


	//----- nvinfo : EIATTR_MAXREG_COUNT
	.align		4
        /*001c*/ 	.byte	0x03, 0x1b
        /*001e*/ 	.short	0x00ff


	//----- nvinfo : EIATTR_MERCURY_ISA_VERSION
	.align		4
        /*0020*/ 	.byte	0x03, 0x5f
        /*0022*/ 	.short	0x0101


	//----- nvinfo : EIATTR_EXIT_INSTR_OFFSETS
	.align		4
        /*0024*/ 	.byte	0x04, 0x1c
        /*0026*/ 	.short	(.L_220 - .L_219)


	//   ....[0]....
.L_219:
        /*0028*/ 	.word	0x00000010


	//----- nvinfo : EIATTR_MAX_THREADS
	.align		4
.L_220:
        /*002c*/ 	.byte	0x04, 0x05
        /*002e*/ 	.short	(.L_222 - .L_221)
.L_221:
        /*0030*/ 	.word	0x00000100
        /*0034*/ 	.word	0x00000001
        /*0038*/ 	.word	0x00000001


	//----- nvinfo : EIATTR_CBANK_PARAM_SIZE
	.align		4
.L_222:
        /*003c*/ 	.byte	0x03, 0x19
        /*003e*/ 	.short	0x0418


	//----- nvinfo : EIATTR_PARAM_CBANK
	.align		4
        /*0040*/ 	.byte	0x04, 0x0a
        /*0042*/ 	.short	(.L_224 - .L_223)
	.align		4
.L_223:
        /*0044*/ 	.word	index@(.nv.constant0._ZN7cutlass13device_kernelIN5flash19enable_sm80_to_sm89INS1_16FlashAttnFwdSm80INS1_25CollectiveMainloopFwdSm80ILi8ELi1ELb0EN4cute5tupleIJNS5_1CILi128EEENS7_ILi64EEENS7_ILi192EEEEEELi192ENS_6half_tEfNS_4arch4Sm80ELb1ELb0ELb0ELb1ELb1ELb1ELb1ELb0EEENS1_21CollectiveEpilogueFwdINS6_IJS8_SA_S9_EEENS6_IJNS7_ILi1EEESI_SI_EEESC_SE_Li256ELb1ELb1ELb0ELb0EEENS1_19SingleTileSchedulerILb1ELb0ELb1ELi128EEEEEEEEEvNT_6ParamsE)
        /*0048*/ 	.short	0x0210
        /*004a*/ 	.short	0x0418


	//----- nvinfo : EIATTR_SW_WAR
	.align		4
.L_224:
        /*004c*/ 	.byte	0x04, 0x36
        /*004e*/ 	.short	(.L_226 - .L_225)
.L_225:
        /*0050*/ 	.word	0x00000008
.L_226:


//--------------------- .nv.info._ZN7cutlass13device_kernelIN5flash19enable_sm80_to_sm89INS1_16FlashAttnFwdSm80INS1_25CollectiveMainloopFwdSm80ILi8ELi2ELb0EN4cute5tupleIJNS5_1CILi128EEENS7_ILi64EEENS7_ILi192EEEEEELi192ENS_6half_tEfNS_4arch4Sm80ELb0ELb0ELb0ELb0ELb1ELb0ELb1ELb0EEENS1_21CollectiveEpilogueFwdINS6_IJS8_SA_S9_EEENS6_IJNS7_ILi1EEESI_SI_EEESC_SE_Li256ELb0ELb1ELb0ELb0EEENS1_19SingleTileSchedulerILb0ELb0ELb1ELi128EEEEEEEEEvNT_6ParamsE --------------------------
	.section	.nv.info._ZN7cutlass13device_kernelIN5flash19enable_sm80_to_sm89INS1_16FlashAttnFwdSm80INS1_25CollectiveMainloopFwdSm80ILi8ELi2ELb0EN4cute5tupleIJNS5_1CILi128EEENS7_ILi64EEENS7_ILi192EEEEEELi192ENS_6half_tEfNS_4arch4Sm80ELb0ELb0ELb0ELb0ELb1ELb0ELb1ELb0EEENS1_21CollectiveEpilogueFwdINS6_IJS8_SA_S9_EEENS6_IJNS7_ILi1EEESI_SI_EEESC_SE_Li256ELb0ELb1ELb0ELb0EEENS1_19SingleTileSchedulerILb0ELb0ELb1ELi128EEEEEEEEEvNT_6ParamsE,"",@"SHT_CUDA_INFO"
	.sectionflags	@""
	.align	4


	//----- nvinfo : EIATTR_CUDA_API_VERSION
	.align		4
        /*0000*/ 	.byte	0x04, 0x37
        /*0002*/ 	.short	(.L_228 - .L_227)
.L_227:
        /*0004*/ 	.word	0x00000082


	//----- nvinfo : EIATTR_KPARAM_INFO
	.align		4
.L_228:
        /*0008*/ 	.byte	0x04, 0x17
        /*000a*/ 	.short	(.L_230 - .L_229)
.L_229:
        /*000c*/ 	.word	0x00000000
        /*0010*/ 	.short	0x0000
        /*0012*/ 	.short	0x0000
        /*0014*/ 	.byte	0x00, 0xf0, 0x61, 0x10


	//----- nvinfo : EIATTR_SPARSE_MMA_MASK
	.align		4
.L_230:
        /*0018*/ 	.byte	0x03, 0x50
        /*001a*/ 	.short	0x0000


	//----- nvinfo : EIATTR_MAXREG_COUNT
	.align		4
        /*001c*/ 	.byte	0x03, 0x1b
        /*001e*/ 	.short	0x00ff


	//----- nvinfo : EIATTR_MERCURY_ISA_VERSION
	.align		4
        /*0020*/ 	.byte	0x03, 0x5f
        /*0022*/ 	.short	0x0101


	//----- nvinfo : EIATTR_EXIT_INSTR_OFFSETS
	.align		4
        /*0024*/ 	.byte	0x04, 0x1c
        /*0026*/ 	.short	(.L_232 - .L_231)


	//   ....[0]....
.L_231:
        /*0028*/ 	.word	0x00000010


	//----- nvinfo : EIATTR_MAX_THREADS
	.align		4
.L_232:
        /*002c*/ 	.byte	0x04, 0x05
        /*002e*/ 	.short	(.L_234 - .L_233)
.L_233:
        /*0030*/ 	.word	0x00000100
        /*0034*/ 	.word	0x00000001
        /*0038*/ 	.word	0x00000001


	//----- nvinfo : EIATTR_CBANK_PARAM_SIZE
	.align		4
.L_234:
        /*003c*/ 	.byte	0x03, 0x19
        /*003e*/ 	.short	0x0418


	//----- nvinfo : EIATTR_PARAM_CBANK
	.align		4
        /*0040*/ 	.byte	0x04, 0x0a
        /*0042*/ 	.short	(.L_236 - .L_235)
	.align		4
.L_235:
        /*0044*/ 	.word	index@(.nv.constant0._ZN7cutlass13device_kernelIN5flash19enable_sm80_to_sm89INS1_16FlashAttnFwdSm80INS1_25CollectiveMainloopFwdSm80ILi8ELi2ELb0EN4cute5tupleIJNS5_1CILi128EEENS7_ILi64EEENS7_ILi192EEEEEELi192ENS_6half_tEfNS_4arch4Sm80ELb0ELb0ELb0ELb0ELb1ELb0ELb1ELb0EEENS1_21CollectiveEpilogueFwdINS6_IJS8_SA_S9_EEENS6_IJNS7_ILi1EEESI_SI_EEESC_SE_Li256ELb0ELb1ELb0ELb0EEENS1_19SingleTileSchedulerILb0ELb0ELb1ELi128EEEEEEEEEvNT_6ParamsE)
        /*0048*/ 	.short	0x0210
        /*004a*/ 	.short	0x0418


	//----- nvinfo : EIATTR_SW_WAR
	.align		4
.L_236:
        /*004c*/ 	.byte	0x04, 0x36
        /*004e*/ 	.short	(.L_238 - .L_237)
.L_237:
        /*0050*/ 	.word	0x00000008
.L_238:


//--------------------- .nv.info._ZN7cutlass13device_kernelIN5flash19enable_sm80_to_sm89INS1_16FlashAttnFwdSm80INS1_25CollectiveMainloopFwdSm80ILi8ELi2ELb0EN4cute5tupleIJNS5_1CILi128EEENS7_ILi64EEENS7_ILi192EEEEEELi192ENS_6half_tEfNS_4arch4Sm80ELb0ELb0ELb0ELb1ELb1ELb0ELb1ELb0EEENS1_21CollectiveEpilogueFwdINS6_IJS8_SA_S9_EEENS6_IJNS7_ILi1EEESI_SI_EEESC_SE_Li256ELb1ELb1ELb0ELb0EEENS1_19SingleTileSchedulerILb1ELb0ELb1ELi128EEEEEEEEEvNT_6ParamsE --------------------------
	.section	.nv.info._ZN7cutlass13device_kernelIN5flash19enable_sm80_to_sm89INS1_16FlashAttnFwdSm80INS1_25CollectiveMainloopFwdSm80ILi8ELi2ELb0EN4cute5tupleIJNS5_1CILi128EEENS7_ILi64EEENS7_ILi192EEEEEELi192ENS_6half_tEfNS_4arch4Sm80ELb0ELb0ELb0ELb1ELb1ELb0ELb1ELb0EEENS1_21CollectiveEpilogueFwdINS6_IJS8_SA_S9_EEENS6_IJNS7_ILi1EEESI_SI_EEESC_SE_Li256ELb1ELb1ELb0ELb0EEENS1_19SingleTileSchedulerILb1ELb0ELb1ELi128EEEEEEEEEvNT_6ParamsE,"",@"SHT_CUDA_INFO"
	.sectionflags	@""
	.align	4


	//----- nvinfo : EIATTR_CUDA_API_VERSION
	.align		4
        /*0000*/ 	.byte	0x04, 0x37
        /*0002*/ 	.short	(.L_240 - .L_239)
.L_239:
        /*0004*/ 	.word	0x00000082


	//----- nvinfo : EIATTR_KPARAM_INFO
	.align		4
.L_240:
        /*0008*/ 	.byte	0x04, 0x17
        /*000a*/ 	.short	(.L_242 - .L_241)
.L_241:
        /*000c*/ 	.word	0x00000000
        /*0010*/ 	.short	0x0000
        /*0012*/ 	.short	0x0000
        /*0014*/ 	.byte	0x00, 0xf0, 0x61, 0x10


	//----- nvinfo : EIATTR_SPARSE_MMA_MASK
	.align		4
.L_242:
        /*0018*/ 	.byte	0x03, 0x50
        /*001a*/ 	.short	0x0000


	//----- nvinfo : EIATTR_MAXREG_COUNT
	.align		4
        /*001c*/ 	.byte	0x03, 0x1b
        /*001e*/ 	.short	0x00ff


	//----- nvinfo : EIATTR_MERCURY_ISA_VERSION
	.align		4
        /*0020*/ 	.byte	0x03, 0x5f
        /*0022*/ 	.short	0x0101


	//----- nvinfo : EIATTR_EXIT_INSTR_OFFSETS
	.align		4
        /*0024*/ 	.byte	0x04, 0x1c
        /*0026*/ 	.short	(.L_244 - .L_243)


	//   ....[0]....
.L_243:
        /*0028*/ 	.word	0x00000010


	//----- nvinfo : EIATTR_MAX_THREADS
	.align		4
.L_244:
        /*002c*/ 	.byte	0x04, 0x05
        /*002e*/ 	.short	(.L_246 - .L_245)
.L_245:
        /*0030*/ 	.word	0x00000100
        /*0034*/ 	.word	0x00000001
        /*0038*/ 	.word	0x00000001


	//----- nvinfo : EIATTR_CBANK_PARAM_SIZE
	.align		4
.L_246:
        /*003c*/ 	.byte	0x03, 0x19
        /*003e*/ 	.short	0x0418


	//----- nvinfo : EIATTR_PARAM_CBANK
	.align		4
        /*0040*/ 	.byte	0x04, 0x0a
        /*0042*/ 	.short	(.L_248 - .L_247)
	.align		4
.L_247:
        /*0044*/ 	.word	index@(.nv.constant0._ZN7cutlass13device_kernelIN5flash19enable_sm80_to_sm89INS1_16FlashAttnFwdSm80INS1_25CollectiveMainloopFwdSm80ILi8ELi2ELb0EN4cute5tupleIJNS5_1CILi128EEENS7_ILi64EEENS7_ILi192EEEEEELi192ENS_6half_tEfNS_4arch4Sm80ELb0ELb0ELb0ELb1ELb1ELb0ELb1ELb0EEENS1_21CollectiveEpilogueFwdINS6_IJS8_SA_S9_EEENS6_IJNS7_ILi1EEESI_SI_EEESC_SE_Li256ELb1ELb1ELb0ELb0EEENS1_19SingleTileSchedulerILb1ELb0ELb1ELi128EEEEEEEEEvNT_6ParamsE)
        /*0048*/ 	.short	0x0210
        /*004a*/ 	.short	0x0418


	//----- nvinfo : EIATTR_SW_WAR
	.align		4
.L_248:
        /*004c*/ 	.byte	0x04, 0x36
        /*004e*/ 	.short	(.L_250 - .L_249)
.L_249:
        /*0050*/ 	.word	0x00000008
.L_250:


//--------------------- .nv.info._ZN7cutlass13device_kernelIN5flash19enable_sm80_to_sm89INS1_16FlashAttnFwdSm80INS1_25CollectiveMainloopFwdSm80ILi8ELi2ELb0EN4cute5tupleIJNS5_1CILi128EEENS7_ILi64EEENS7_ILi192EEEEEELi192ENS_6half_tEfNS_4arch4Sm80ELb0ELb0ELb0ELb1ELb1ELb1ELb1ELb0EEENS1_21CollectiveEpilogueFwdINS6_IJS8_SA_S9_EEENS6_IJNS7_ILi1EEESI_SI_EEESC_SE_Li256ELb1ELb1ELb0ELb0EEENS1_19SingleTileSchedulerILb1ELb0ELb1ELi128EEEEEEEEEvNT_6ParamsE --------------------------
	.section	.nv.info._ZN7cutlass13device_kernelIN5flash19enable_sm80_to_sm89INS1_16FlashAttnFwdSm80INS1_25CollectiveMainloopFwdSm80ILi8ELi2ELb0EN4cute5tupleIJNS5_1CILi128EEENS7_ILi64EEENS7_ILi192EEEEEELi192ENS_6half_tEfNS_4arch4Sm80ELb0ELb0ELb0ELb1ELb1ELb1ELb1ELb0EEENS1_21CollectiveEpilogueFwdINS6_IJS8_SA_S9_EEENS6_IJNS7_ILi1EEESI_SI_EEESC_SE_Li256ELb1ELb1ELb0ELb0EEENS1_19SingleTileSchedulerILb1ELb0ELb1ELi128EEEEEEEEEvNT_6ParamsE,"",@"SHT_CUDA_INFO"
	.sectionflags	@""
	.align	4


	//----- nvinfo : EIATTR_CUDA_API_VERSION
	.align		4
        /*0000*/ 	.byte	0x04, 0x37
        /*0002*/ 	.short	(.L_252 - .L_251)
.L_251:
        /*0004*/ 	.word	0x00000082


	//----- nvinfo : EIATTR_KPARAM_INFO
	.align		4
.L_252:
        /*0008*/ 	.byte	0x04, 0x17
        /*000a*/ 	.short	(.L_254 - .L_253)
.L_253:
        /*000c*/ 	.word	0x00000000
        /*0010*/ 	.short	0x0000
        /*0012*/ 	.short	0x0000
        /*0014*/ 	.byte	0x00, 0xf0, 0x61, 0x10


	//----- nvinfo : EIATTR_SPARSE_MMA_MASK
	.align		4
.L_254:
        /*0018*/ 	.byte	0x03, 0x50
        /*001a*/ 	.short	0x0000


	//----- nvinfo : EIATTR_MAXREG_COUNT
	.align		4
        /*001c*/ 	.byte	0x03, 0x1b
        /*001e*/ 	.short	0x00ff


	//----- nvinfo : EIATTR_MERCURY_ISA_VERSION
	.align		4
        /*0020*/ 	.byte	0x03, 0x5f
        /*0022*/ 	.short	0x0101


	//----- nvinfo : EIATTR_EXIT_INSTR_OFFSETS
	.align		4
        /*0024*/ 	.byte	0x04, 0x1c
        /*0026*/ 	.short	(.L_256 - .L_255)


	//   ....[0]....
.L_255:
        /*0028*/ 	.word	0x00000010


	//----- nvinfo : EIATTR_MAX_THREADS
	.align		4
.L_256:
        /*002c*/ 	.byte	0x04, 0x05
        /*002e*/ 	.short	(.L_258 - .L_257)
.L_257:
        /*0030*/ 	.word	0x00000100
        /*0034*/ 	.word	0x00000001
        /*0038*/ 	.word	0x00000001


	//----- nvinfo : EIATTR_CBANK_PARAM_SIZE
	.align		4
.L_258:
        /*003c*/ 	.byte	0x03, 0x19
        /*003e*/ 	.short	0x0418


	//----- nvinfo : EIATTR_PARAM_CBANK
	.align		4
        /*0040*/ 	.byte	0x04, 0x0a
        /*0042*/ 	.short	(.L_260 - .L_259)
	.align		4
.L_259:
        /*0044*/ 	.word	index@(.nv.constant0._ZN7cutlass13device_kernelIN5flash19enable_sm80_to_sm89INS1_16FlashAttnFwdSm80INS1_25CollectiveMainloopFwdSm80ILi8ELi2ELb0EN4cute5tupleIJNS5_1CILi128EEENS7_ILi64EEENS7_ILi192EEEEEELi192ENS_6half_tEfNS_4arch4Sm80ELb0ELb0ELb0ELb1ELb1ELb1ELb1ELb0EEENS1_21CollectiveEpilogueFwdINS6_IJS8_SA_S9_EEENS6_IJNS7_ILi1EEESI_SI_EEESC_SE_Li256ELb1ELb1ELb0ELb0EEENS1_19SingleTileSchedulerILb1ELb0ELb1ELi128EEEEEEEEEvNT_6ParamsE)
        /*0048*/ 	.short	0x0210
        /*004a*/ 	.short	0x0418


	//----- nvinfo : EIATTR_SW_WAR
	.align		4
.L_260:
        /*004c*/ 	.byte	0x04, 0x36
        /*004e*/ 	.short	(.L_262 - .L_261)
.L_261:
        /*0050*/ 	.word	0x00000008
.L_262:


//--------------------- .nv.info._ZN7cutlass13device_kernelIN5flash19enable_sm80_to_sm89INS1_16FlashAttnFwdSm80INS1_25CollectiveMainloopFwdSm80ILi8ELi2ELb0EN4cute5tupleIJNS5_1CILi128EEENS7_ILi64EEENS7_ILi192EEEEEELi192ENS_6half_tEfNS_4arch4Sm80ELb0ELb1ELb0ELb0ELb1ELb0ELb1ELb0EEENS1_21CollectiveEpilogueFwdINS6_IJS8_SA_S9_EEENS6_IJNS7_ILi1EEESI_SI_EEESC_SE_Li256ELb0ELb1ELb0ELb0EEENS1_19SingleTileSchedulerILb0ELb0ELb1ELi128EEEEEEEEEvNT_6ParamsE --------------------------
	.section	.nv.info._ZN7cutlass13device_kernelIN5flash19enable_sm80_to_sm89INS1_16FlashAttnFwdSm80INS1_25CollectiveMainloopFwdSm80ILi8ELi2ELb0EN4cute5tupleIJNS5_1CILi128EEENS7_ILi64EEENS7_ILi192EEEEEELi192ENS_6half_tEfNS_4arch4Sm80ELb0ELb1ELb0ELb0ELb1ELb0ELb1ELb0EEENS1_21CollectiveEpilogueFwdINS6_IJS8_SA_S9_EEENS6_IJNS7_ILi1EEESI_SI_EEESC_SE_Li256ELb0ELb1ELb0ELb0EEENS1_19SingleTileSchedulerILb0ELb0ELb1ELi128EEEEEEEEEvNT_6ParamsE,"",@"SHT_CUDA_INFO"
	.sectionflags	@""
	.align	4


	//----- nvinfo : EIATTR_CUDA_API_VERSION
	.align		4
        /*0000*/ 	.byte	0x04, 0x37
        /*0002*/ 	.short	(.L_264 - .L_263)
.L_263:
        /*0004*/ 	.word	0x00000082


	//----- nvinfo : EIATTR_KPARAM_INFO
	.align		4
.L_264:
        /*0008*/ 	.byte	0x04, 0x17
        /*000a*/ 	.short	(.L_266 - .L_265)
.L_265:
        /*000c*/ 	.word	0x00000000
        /*0010*/ 	.short	0x0000
        /*0012*/ 	.short	0x0000
        /*0014*/ 	.byte	0x00, 0xf0, 0x61, 0x10


	//----- nvinfo : EIATTR_SPARSE_MMA_MASK
	.align		4
.L_266:
        /*0018*/ 	.byte	0x03, 0x50
        /*001a*/ 	.short	0x0000


	//----- nvinfo : EIATTR_MAXREG_COUNT
	.align		4
        /*001c*/ 	.byte	0x03, 0x1b
        /*001e*/ 	.short	0x00ff


	//----- nvinfo : EIATTR_MERCURY_ISA_VERSION
	.align		4
        /*0020*/ 	.byte	0x03, 0x5f
        /*0022*/ 	.short	0x0101


	//----- nvinfo : EIATTR_EXIT_INSTR_OFFSETS
	.align		4
        /*0024*/ 	.byte	0x04, 0x1c
        /*0026*/ 	.short	(.L_268 - .L_267)


	//   ....[0]....
.L_267:
        /*0028*/ 	.word	0x00000010


	//----- nvinfo : EIATTR_MAX_THREADS
	.align		4
.L_268:
        /*002c*/ 	.byte	0x04, 0x05
        /*002e*/ 	.short	(.L_270 - .L_269)
.L_269:
        /*0030*/ 	.word	0x00000100
        /*0034*/ 	.word	0x00000001
        /*0038*/ 	.word	0x00000001


	//----- nvinfo : EIATTR_CBANK_PARAM_SIZE
	.align		4
.L_270:
        /*003c*/ 	.byte	0x03, 0x19
        /*003e*/ 	.short	0x0418


	//----- nvinfo : EIATTR_PARAM_CBANK
	.align		4
        /*0040*/ 	.byte	0x04, 0x0a
        /*0042*/ 	.short	(.L_272 - .L_271)
	.align		4
.L_271:
        /*0044*/ 	.word	index@(.nv.constant0._ZN7cutlass13device_kernelIN5flash19enable_sm80_to_sm89INS1_16FlashAttnFwdSm80INS1_25CollectiveMainloopFwdSm80ILi8ELi2ELb0EN4cute5tupleIJNS5_1CILi128EEENS7_ILi64EEENS7_ILi192EEEEEELi192ENS_6half_tEfNS_4arch4Sm80ELb0ELb1ELb0ELb0ELb1ELb0ELb1ELb0EEENS1_21CollectiveEpilogueFwdINS6_IJS8_SA_S9_EEENS6_IJNS7_ILi1EEESI_SI_EEESC_SE_Li256ELb0ELb1ELb0ELb0EEENS1_19SingleTileSchedulerILb0ELb0ELb1ELi128EEEEEEEEEvNT_6ParamsE)
        /*0048*/ 	.short	0x0210
        /*004a*/ 	.short	0x0418


	//----- nvinfo : EIATTR_SW_WAR
	.align		4
.L_272:
        /*004c*/ 	.byte	0x04, 0x36
        /*004e*/ 	.short	(.L_274 - .L_273)
.L_273:
        /*0050*/ 	.word	0x00000008
.L_274:


//--------------------- .nv.info._ZN7cutlass13device_kernelIN5flash19enable_sm80_to_sm89INS1_16FlashAttnFwdSm80INS1_25CollectiveMainloopFwdSm80ILi8ELi2ELb0EN4cute5tupleIJNS5_1CILi128EEENS7_ILi64EEENS7_ILi192EEEEEELi192ENS_6half_tEfNS_4arch4Sm80ELb0ELb1ELb0ELb1ELb1ELb0ELb1ELb0EEENS1_21CollectiveEpilogueFwdINS6_IJS8_SA_S9_EEENS6_IJNS7_ILi1EEESI_SI_EEESC_SE_Li256ELb1ELb1ELb0ELb0EEENS1_19SingleTileSchedulerILb1ELb0ELb1ELi128EEEEEEEEEvNT_6ParamsE --------------------------
	.section	.nv.info._ZN7cutlass13device_kernelIN5flash19enable_sm80_to_sm89INS1_16FlashAttnFwdSm80INS1_25CollectiveMainloopFwdSm80ILi8ELi2ELb0EN4cute5tupleIJNS5_1CILi128EEENS7_ILi64EEENS7_ILi192EEEEEELi192ENS_6half_tEfNS_4arch4Sm80ELb0ELb1ELb0ELb1ELb1ELb0ELb1ELb0EEENS1_21CollectiveEpilogueFwdINS6_IJS8_SA_S9_EEENS6_IJNS7_ILi1EEESI_SI_EEESC_SE_Li256ELb1ELb1ELb0ELb0EEENS1_19SingleTileSchedulerILb1ELb0ELb1ELi128EEEEEEEEEvNT_6ParamsE,"",@"SHT_CUDA_INFO"
	.sectionflags	@""
	.align	4


	//----- nvinfo : EIATTR_CUDA_API_VERSION
	.align		4
        /*0000*/ 	.byte	0x04, 0x37
        /*0002*/ 	.short	(.L_276 - .L_275)
.L_275:
        /*0004*/ 	.word	0x00000082


	//----- nvinfo : EIATTR_KPARAM_INFO
	.align		4
.L_276:
        /*0008*/ 	.byte	0x04, 0x17
        /*000a*/ 	.short	(.L_278 - .L_277)
.L_277:
        /*000c*/ 	.word	0x00000000
        /*0010*/ 	.short	0x0000
        /*0012*/ 	.short	0x0000
        /*0014*/ 	.byte	0x00, 0xf0, 0x61, 0x10


	//----- nvinfo : EIATTR_SPARSE_MMA_MASK
	.align		4
.L_278:
        /*0018*/ 	.byte	0x03, 0x50
        /*001a*/ 	.short	0x0000


	//----- nvinfo : EIATTR_MAXREG_COUNT
	.align		4
        /*001c*/ 	.byte	0x03, 0x1b
        /*001e*/ 	.short	0x00ff


	//----- nvinfo : EIATTR_MERCURY_ISA_VERSION
	.align		4
        /*0020*/ 	.byte	0x03, 0x5f
        /*0022*/ 	.short	0x0101


	//----- nvinfo : EIATTR_EXIT_INSTR_OFFSETS
	.align		4
        /*0024*/ 	.byte	0x04, 0x1c
        /*0026*/ 	.short	(.L_280 - .L_279)


	//   ....[0]....
.L_279:
        /*0028*/ 	.word	0x00000010


	//----- nvinfo : EIATTR_MAX_THREADS
	.align		4
.L_280:
        /*002c*/ 	.byte	0x04, 0x05
        /*002e*/ 	.short	(.L_282 - .L_281)
.L_281:
        /*0030*/ 	.word	0x00000100
        /*0034*/ 	.word	0x00000001
        /*0038*/ 	.word	0x00000001


	//----- nvinfo : EIATTR_CBANK_PARAM_SIZE
	.align		4
.L_282:
        /*003c*/ 	.byte	0x03, 0x19
        /*003e*/ 	.short	0x0418


	//----- nvinfo : EIATTR_PARAM_CBANK
	.align		4
        /*0040*/ 	.byte	0x04, 0x0a
        /*0042*/ 	.short	(.L_284 - .L_283)
	.align		4
.L_283:
        /*0044*/ 	.word	index@(.nv.constant0._ZN7cutlass13device_kernelIN5flash19enable_sm80_to_sm89INS1_16FlashAttnFwdSm80INS1_25CollectiveMainloopFwdSm80ILi8ELi2ELb0EN4cute5tupleIJNS5_1CILi128EEENS7_ILi64EEENS7_ILi192EEEEEELi192ENS_6half_tEfNS_4arch4Sm80ELb0ELb1ELb0ELb1ELb1ELb0ELb1ELb0EEENS1_21CollectiveEpilogueFwdINS6_IJS8_SA_S9_EEENS6_IJNS7_ILi1EEESI_SI_EEESC_SE_Li256ELb1ELb1ELb0ELb0EEENS1_19SingleTileSchedulerILb1ELb0ELb1ELi128EEEEEEEEEvNT_6ParamsE)
        /*0048*/ 	.short	0x0210
        /*004a*/ 	.short	0x0418


	//----- nvinfo : EIATTR_SW_WAR
	.align		4
.L_284:
        /*004c*/ 	.byte	0x04, 0x36
        /*004e*/ 	.short	(.L_286 - .L_285)
.L_285:
        /*0050*/ 	.word	0x00000008
.L_286:


//--------------------- .nv.info._ZN7cutlass13device_kernelIN5flash19enable_sm80_to_sm89INS1_16FlashAttnFwdSm80INS1_25CollectiveMainloopFwdSm80ILi8ELi2ELb0EN4cute5tupleIJNS5_1CILi128EEENS7_ILi64EEENS7_ILi192EEEEEELi192ENS_6half_tEfNS_4arch4Sm80ELb0ELb1ELb0ELb1ELb1ELb1ELb1ELb0EEENS1_21CollectiveEpilogueFwdINS6_IJS8_SA_S9_EEENS6_IJNS7_ILi1EEESI_SI_EEESC_SE_Li256ELb1ELb1ELb0ELb0EEENS1_19SingleTileSchedulerILb1ELb0ELb1ELi128EEEEEEEEEvNT_6ParamsE --------------------------
	.section	.nv.info._ZN7cutlass13device_kernelIN5flash19enable_sm80_to_sm89INS1_16FlashAttnFwdSm80INS1_25CollectiveMainloopFwdSm80ILi8ELi2ELb0EN4cute5tupleIJNS5_1CILi128EEENS7_ILi64EEENS7_ILi192EEEEEELi192ENS_6half_tEfNS_4arch4Sm80ELb0ELb1ELb0ELb1ELb1ELb1ELb1ELb0EEENS1_21CollectiveEpilogueFwdINS6_IJS8_SA_S9_EEENS6_IJNS7_ILi1EEESI_SI_EEESC_SE_Li256ELb1ELb1ELb0ELb0EEENS1_19SingleTileSchedulerILb1ELb0ELb1ELi128EEEEEEEEEvNT_6ParamsE,"",@"SHT_CUDA_INFO"
	.sectionflags	@""
	.align	4


	//----- nvinfo : EIATTR_CUDA_API_VERSION
	.align		4
        /*0000*/ 	.byte	0x04, 0x37
        /*0002*/ 	.short	(.L_288 - .L_287)
.L_287:
        /*0004*/ 	.word	0x00000082


	//----- nvinfo : EIATTR_KPARAM_INFO
	.align		4
.L_288:
        /*0008*/ 	.byte	0x04, 0x17
        /*000a*/ 	.short	(.L_290 - .L_289)
.L_289:
        /*000c*/ 	.word	0x00000000
        /*0010*/ 	.short	0x0000
        /*0012*/ 	.short	0x0000
        /*0014*/ 	.byte	0x00, 0xf0, 0x61, 0x10


	//----- nvinfo : EIATTR_SPARSE_MMA_MASK
	.align		4
.L_290:
        /*0018*/ 	.byte	0x03, 0x50
        /*001a*/ 	.short	0x0000


	//----- nvinfo : EIATTR_MAXREG_COUNT
	.align		4
        /*001c*/ 	.byte	0x03, 0x1b
        /*001e*/ 	.short	0x00ff


	//----- nvinfo : EIATTR_MERCURY_ISA_VERSION
	.align		4
        /*0020*/ 	.byte	0x03, 0x5f
        /*0022*/ 	.short	0x0101


	//----- nvinfo : EIATTR_EXIT_INSTR_OFFSETS
	.align		4
        /*0024*/ 	.byte	0x04, 0x1c
        /*0026*/ 	.short	(.L_292 - .L_291)


	//   ....[0]....
.L_291:
        /*0028*/ 	.word	0x00000010


	//----- nvinfo : EIATTR_MAX_THREADS
	.align		4
.L_292:
        /*002c*/ 	.byte	0x04, 0x05
        /*002e*/ 	.short	(.L_294 - .L_293)
.L_293:
        /*0030*/ 	.word	0x00000100
        /*0034*/ 	.word	0x00000001
        /*0038*/ 	.word	0x00000001


	//----- nvinfo : EIATTR_CBANK_PARAM_SIZE
	.align		4
.L_294:
        /*003c*/ 	.byte	0x03, 0x19
        /*003e*/ 	.short	0x0418


	//----- nvinfo : EIATTR_PARAM_CBANK
	.align		4
        /*0040*/ 	.byte	0x04, 0x0a
        /*0042*/ 	.short	(.L_296 - .L_295)
	.align		4
.L_295:
        /*0044*/ 	.word	index@(.nv.constant0._ZN7cutlass13device_kernelIN5flash19enable_sm80_to_sm89INS1_16FlashAttnFwdSm80INS1_25CollectiveMainloopFwdSm80ILi8ELi2ELb0EN4cute5tupleIJNS5_1CILi128EEENS7_ILi64EEENS7_ILi192EEEEEELi192ENS_6half_tEfNS_4arch4Sm80ELb0ELb1ELb0ELb1ELb1ELb1ELb1ELb0EEENS1_21CollectiveEpilogueFwdINS6_IJS8_SA_S9_EEENS6_IJNS7_ILi1EEESI_SI_EEESC_SE_Li256ELb1ELb1ELb0ELb0EEENS1_19SingleTileSchedulerILb1ELb0ELb1ELi128EEEEEEEEEvNT_6ParamsE)
        /*0048*/ 	.short	0x0210
        /*004a*/ 	.short	0x0418


	//----- nvinfo : EIATTR_SW_WAR
	.align		4
.L_296:
        /*004c*/ 	.byte	0x04, 0x36
        /*004e*/ 	.short	(.L_298 - .L_297)
.L_297:
        /*0050*/ 	.word	0x00000008
.L_298:


//--------------------- .nv.info._ZN7cutlass13device_kernelIN5flash19enable_sm80_to_sm89INS1_16FlashAttnFwdSm80INS1_25CollectiveMainloopFwdSm80ILi8ELi2ELb0EN4cute5tupleIJNS5_1CILi128EEENS7_ILi64EEENS7_ILi192EEEEEELi192ENS_6half_tEfNS_4arch4Sm80ELb1ELb0ELb0ELb0ELb1ELb0ELb1ELb0EEENS1_21CollectiveEpilogueFwdINS6_IJS8_SA_S9_EEENS6_IJNS7_ILi1EEESI_SI_EEESC_SE_Li256ELb0ELb1ELb0ELb0EEENS1_30DynamicPersistentTileSchedulerILi256ELi256ELb0ELb1ELb0EEEEEEEEEvNT_6ParamsE --------------------------
	.section	.nv.info._ZN7cutlass13device_kernelIN5flash19enable_sm80_to_sm89INS1_16FlashAttnFwdSm80INS1_25CollectiveMainloopFwdSm80ILi8ELi2ELb0EN4cute5tupleIJNS5_1CILi128EEENS7_ILi64EEENS7_ILi192EEEEEELi192ENS_6half_tEfNS_4arch4Sm80ELb1ELb0ELb0ELb0ELb1ELb0ELb1ELb0EEENS1_21CollectiveEpilogueFwdINS6_IJS8_SA_S9_EEENS6_IJNS7_ILi1EEESI_SI_EEESC_SE_Li256ELb0ELb1ELb0ELb0EEENS1_30DynamicPersistentTileSchedulerILi256ELi256ELb0ELb1ELb0EEEEEEEEEvNT_6ParamsE,"",@"SHT_CUDA_INFO"
	.sectionflags	@""
	.align	4


	//----- nvinfo : EIATTR_CUDA_API_VERSION
	.align		4
        /*0000*/ 	.byte	0x04, 0x37
        /*0002*/ 	.short	(.L_300 - .L_299)
.L_299:
        /*0004*/ 	.word	0x00000082


	//----- nvinfo : EIATTR_KPARAM_INFO
	.align		4
.L_300:
        /*0008*/ 	.byte	0x04, 0x17
        /*000a*/ 	.short	(.L_302 - .L_301)
.L_301:
        /*000c*/ 	.word	0x00000000
        /*0010*/ 	.short	0x0000
        /*0012*/ 	.short	0x0000
        /*0014*/ 	.byte	0x00, 0xf0, 0xa1, 0x10


	//----- nvinfo : EIATTR_SPARSE_MMA_MASK
	.align		4
.L_302:
        /*0018*/ 	.byte	0x03, 0x50
        /*001a*/ 	.short	0x0000


	//----- nvinfo : EIATTR_MAXREG_COUNT
	.align		4
        /*001c*/ 	.byte	0x03, 0x1b
        /*001e*/ 	.short	0x00ff


	//----- nvinfo : EIATTR_MERCURY_ISA_VERSION
	.align		4
        /*0020*/ 	.byte	0x03, 0x5f
        /*0022*/ 	.short	0x0101


	//----- nvinfo : EIATTR_EXIT_INSTR_OFFSETS
	.align		4
        /*0024*/ 	.byte	0x04, 0x1c
        /*0026*/ 	.short	(.L_304 - .L_303)


	//   ....[0]....
.L_303:
        /*0028*/ 	.word	0x00000010


	//----- nvinfo : EIATTR_MAX_THREADS
	.align		4
.L_304:
        /*002c*/ 	.byte	0x04, 0x05
        /*002e*/ 	.short	(.L_306 - .L_305)
.L_305:
        /*0030*/ 	.word	0x00000100
        /*0034*/ 	.word	0x00000001
        /*0038*/ 	.word	0x00000001


	//----- nvinfo : EIATTR_CBANK_PARAM_SIZE
	.align		4
.L_306:
        /*003c*/ 	.byte	0x03, 0x19
        /*003e*/ 	.short	0x0428


	//----- nvinfo : EIATTR_PARAM_CBANK
	.align		4
        /*0040*/ 	.byte	0x04, 0x0a
        /*0042*/ 	.short	(.L_308 - .L_307)
	.align		4
.L_307:
        /*0044*/ 	.word	index@(.nv.constant0._ZN7cutlass13device_kernelIN5flash19enable_sm80_to_sm89INS1_16FlashAttnFwdSm80INS1_25CollectiveMainloopFwdSm80ILi8ELi2ELb0EN4cute5tupleIJNS5_1CILi128EEENS7_ILi64EEENS7_ILi192EEEEEELi192ENS_6half_tEfNS_4arch4Sm80ELb1ELb0ELb0ELb0ELb1ELb0ELb1ELb0EEENS1_21CollectiveEpilogueFwdINS6_IJS8_SA_S9_EEENS6_IJNS7_ILi1EEESI_SI_EEESC_SE_Li256ELb0ELb1ELb0ELb0EEENS1_30DynamicPersistentTileSchedulerILi256ELi256ELb0ELb1ELb0EEEEEEEEEvNT_6ParamsE)
        /*0048*/ 	.short	0x0210
        /*004a*/ 	.short	0x0428


	//----- nvinfo : EIATTR_SW_WAR
	.align		4
.L_308:
        /*004c*/ 	.byte	0x04, 0x36
        /*004e*/ 	.short	(.L_310 - .L_309)
.L_309:
        /*0050*/ 	.word	0x00000008
.L_310:


//--------------------- .nv.info._ZN7cutlass13device_kernelIN5flash19enable_sm80_to_sm89INS1_16FlashAttnFwdSm80INS1_25CollectiveMainloopFwdSm80ILi8ELi2ELb0EN4cute5tupleIJNS5_1CILi128EEENS7_ILi64EEENS7_ILi192EEEEEELi192ENS_6half_tEfNS_4arch4Sm80ELb1ELb0ELb0ELb1ELb1ELb0ELb1ELb0EEENS1_21CollectiveEpilogueFwdINS6_IJS8_SA_S9_EEENS6_IJNS7_ILi1EEESI_SI_EEESC_SE_Li256ELb1ELb1ELb0ELb0EEENS1_19SingleTileSchedulerILb1ELb0ELb1ELi128EEEEEEEEEvNT_6ParamsE --------------------------
	.section	.nv.info._ZN7cutlass13device_kernelIN5flash19enable_sm80_to_sm89INS1_16FlashAttnFwdSm80INS1_25CollectiveMainloopFwdSm80ILi8ELi2ELb0EN4cute5tupleIJNS5_1CILi128EEENS7_ILi64EEENS7_ILi192EEEEEELi192ENS_6half_tEfNS_4arch4Sm80ELb1ELb0ELb0ELb1ELb1ELb0ELb1ELb0EEENS1_21CollectiveEpilogueFwdINS6_IJS8_SA_S9_EEENS6_IJNS7_ILi1EEESI_SI_EEESC_SE_Li256ELb1ELb1ELb0ELb0EEENS1_19SingleTileSchedulerILb1ELb0ELb1ELi128EEEEEEEEEvNT_6ParamsE,"",@"SHT_CUDA_INFO"
	.sectionflags	@""
	.align	4


	//----- nvinfo : EIATTR_CUDA_API_VERSION
	.align		4
        /*0000*/ 	.byte	0x04, 0x37
        /*0002*/ 	.short	(.L_312 - .L_311)
.L_311:
        /*0004*/ 	.word	0x00000082


	//----- nvinfo : EIATTR_KPARAM_INFO
	.align		4
.L_312:
        /*0008*/ 	.byte	0x04, 0x17
        /*000a*/ 	.short	(.L_314 - .L_313)
.L_313:
        /*000c*/ 	.word	0x00000000
        /*0010*/ 	.short	0x0000
        /*0012*/ 	.short	0x0000
        /*0014*/ 	.byte	0x00, 0xf0, 0x61, 0x10


	//----- nvinfo : EIATTR_SPARSE_MMA_MASK
	.align		4
.L_314:
        /*0018*/ 	.byte	0x03, 0x50
        /*001a*/ 	.short	0x0000


	//----- nvinfo : EIATTR_MAXREG_COUNT
	.align		4
        /*001c*/ 	.byte	0x03, 0x1b
        /*001e*/ 	.short	0x00ff


	//----- nvinfo : EIATTR_MERCURY_ISA_VERSION
	.align		4
        /*0020*/ 	.byte	0x03, 0x5f
        /*0022*/ 	.short	0x0101


	//----- nvinfo : EIATTR_EXIT_INSTR_OFFSETS
	.align		4
        /*0024*/ 	.byte	0x04, 0x1c
        /*0026*/ 	.short	(.L_316 - .L_315)


	//   ....[0]....
.L_315:
        /*0028*/ 	.word	0x00000010


	//----- nvinfo : EIATTR_MAX_THREADS
	.align		4
.L_316:
        /*002c*/ 	.byte	0x04, 0x05
        /*002e*/ 	.short	(.L_318 - .L_317)
.L_317:
        /*0030*/ 	.word	0x00000100
        /*0034*/ 	.word	0x00000001
        /*0038*/ 	.word	0x00000001


	//----- nvinfo : EIATTR_CBANK_PARAM_SIZE
	.align		4
.L_318:
        /*003c*/ 	.byte	0x03, 0x19
        /*003e*/ 	.short	0x0418


	//----- nvinfo : EIATTR_PARAM_CBANK
	.align		4
        /*0040*/ 	.byte	0x04, 0x0a
        /*0042*/ 	.short	(.L_320 - .L_319)
	.align		4
.L_319:
        /*0044*/ 	.word	index@(.nv.constant0._ZN7cutlass13device_kernelIN5flash19enable_sm80_to_sm89INS1_16FlashAttnFwdSm80INS1_25CollectiveMainloopFwdSm80ILi8ELi2ELb0EN4cute5tupleIJNS5_1CILi128EEENS7_ILi64EEENS7_ILi192EEEEEELi192ENS_6half_tEfNS_4arch4Sm80ELb1ELb0ELb0ELb1ELb1ELb0ELb1ELb0EEENS1_21CollectiveEpilogueFwdINS6_IJS8_SA_S9_EEENS6_IJNS7_ILi1EEESI_SI_EEESC_SE_Li256ELb1ELb1ELb0ELb0EEENS1_19SingleTileSchedulerILb1ELb0ELb1ELi128EEEEEEEEEvNT_6ParamsE)
        /*0048*/ 	.short	0x0210
        /*004a*/ 	.short	0x0418


	//----- nvinfo : EIATTR_SW_WAR
	.align		4
.L_320:
        /*004c*/ 	.byte	0x04, 0x36
        /*004e*/ 	.short	(.L_322 - .L_321)
.L_321:
        /*0050*/ 	.word	0x00000008
.L_322:


//--------------------- .nv.info._ZN7cutlass13device_kernelIN5flash19enable_sm80_to_sm89INS1_16FlashAttnFwdSm80INS1_25CollectiveMainloopFwdSm80ILi8ELi2ELb0EN4cute5tupleIJNS5_1CILi128EEENS7_ILi64EEENS7_ILi192EEEEEELi192ENS_6half_tEfNS_4arch4Sm80ELb1ELb0ELb0ELb1ELb1ELb1ELb1ELb0EEENS1_21CollectiveEpilogueFwdINS6_IJS8_SA_S9_EEENS6_IJNS7_ILi1EEESI_SI_EEESC_SE_Li256ELb1ELb1ELb0ELb0EEENS1_19SingleTileSchedulerILb1ELb0ELb1ELi128EEEEEEEEEvNT_6ParamsE --------------------------
	.section	.nv.info._ZN7cutlass13device_kernelIN5flash19enable_sm80_to_sm89INS1_16FlashAttnFwdSm80INS1_25CollectiveMainloopFwdSm80ILi8ELi2ELb0EN4cute5tupleIJNS5_1CILi128EEENS7_ILi64EEENS7_ILi192EEEEEELi192ENS_6half_tEfNS_4arch4Sm80ELb1ELb0ELb0ELb1ELb1ELb1ELb1ELb0EEENS1_21CollectiveEpilogueFwdINS6_IJS8_SA_S9_EEENS6_IJNS7_ILi1EEESI_SI_EEESC_SE_Li256ELb1ELb1ELb0ELb0EEENS1_19SingleTileSchedulerILb1ELb0ELb1ELi128EEEEEEEEEvNT_6ParamsE,"",@"SHT_CUDA_INFO"
	.sectionflags	@""
	.align	4


	//----- nvinfo : EIATTR_CUDA_API_VERSION
	.align		4
        /*0000*/ 	.byte	0x04, 0x37
        /*0002*/ 	.short	(.L_324 - .L_323)
.L_323:
        /*0004*/ 	.word	0x00000082


	//----- nvinfo : EIATTR_KPARAM_INFO
	.align		4
.L_324:
        /*0008*/ 	.byte	0x04, 0x17
        /*000a*/ 	.short	(.L_326 - .L_325)
.L_325:
        /*000c*/ 	.word	0x00000000
        /*0010*/ 	.short	0x0000
        /*0012*/ 	.short	0x0000
        /*0014*/ 	.byte	0x00, 0xf0, 0x61, 0x10


	//----- nvinfo : EIATTR_SPARSE_MMA_MASK
	.align		4
.L_326:
        /*0018*/ 	.byte	0x03, 0x50
        /*001a*/ 	.short	0x0000


	//----- nvinfo : EIATTR_MAXREG_COUNT
	.align		4
        /*001c*/ 	.byte	0x03, 0x1b
        /*001e*/ 	.short	0x00ff


	//----- nvinfo : EIATTR_MERCURY_ISA_VERSION
	.align		4
        /*0020*/ 	.byte	0x03, 0x5f
        /*0022*/ 	.short	0x0101


	//----- nvinfo : EIATTR_EXIT_INSTR_OFFSETS
	.align		4
        /*0024*/ 	.byte	0x04, 0x1c
        /*0026*/ 	.short	(.L_328 - .L_327)


	//   ....[0]....
.L_327:
        /*0028*/ 	.word	0x00000010


	//----- nvinfo : EIATTR_MAX_THREADS
	.align		4
.L_328:
        /*002c*/ 	.byte	0x04, 0x05
        /*002e*/ 	.short	(.L_330 - .L_329)
.L_329:
        /*0030*/ 	.word	0x00000100
        /*0034*/ 	.word	0x00000001
        /*0038*/ 	.word	0x00000001


	//----- nvinfo : EIATTR_CBANK_PARAM_SIZE
	.align		4
.L_330:
        /*003c*/ 	.byte	0x03, 0x19
        /*003e*/ 	.short	0x0418


	//----- nvinfo : EIATTR_PARAM_CBANK
	.align		4
        /*0040*/ 	.byte	0x04, 0x0a
        /*0042*/ 	.short	(.L_332 - .L_331)
	.align		4
.L_331:
        /*0044*/ 	.word	index@(.nv.constant0._ZN7cutlass13device_kernelIN5flash19enable_sm80_to_sm89INS1_16FlashAttnFwdSm80INS1_25CollectiveMainloopFwdSm80ILi8ELi2ELb0EN4cute5tupleIJNS5_1CILi128EEENS7_ILi64EEENS7_ILi192EEEEEELi192ENS_6half_tEfNS_4arch4Sm80ELb1ELb0ELb0ELb1ELb1ELb1ELb1ELb0EEENS1_21CollectiveEpilogueFwdINS6_IJS8_SA_S9_EEENS6_IJNS7_ILi1EEESI_SI_EEESC_SE_Li256ELb1ELb1ELb0ELb0EEENS1_19SingleTileSchedulerILb1ELb0ELb1ELi128EEEEEEEEEvNT_6ParamsE)
        /*0048*/ 	.short	0x0210
        /*004a*/ 	.short	0x0418


	//----- nvinfo : EIATTR_SW_WAR
	.align		4
.L_332:
        /*004c*/ 	.byte	0x04, 0x36
        /*004e*/ 	.short	(.L_334 - .L_333)
.L_333:
        /*0050*/ 	.word	0x00000008
.L_334:


//--------------------- .nv.callgraph             --------------------------
	.section	.nv.callgraph,"",@"SHT_CUDA_CALLGRAPH"
	.align	4
	.sectionentsize	8
	.align		4
        /*0000*/ 	.word	0x00000000
	.align		4
        /*0004*/ 	.word	0xffffffff
	.align		4
        /*0008*/ 	.word	0x00000000
	.align		4
        /*000c*/ 	.word	0xfffffffe
	.align		4
        /*0010*/ 	.word	0x00000000
	.align		4
        /*0014*/ 	.word	0xfffffffd
	.align		4
        /*0018*/ 	.word	0x00000000
	.align		4
        /*001c*/ 	.word	0xfffffffc


//--------------------- .nv.constant4             --------------------------
	.section	.nv.constant4,"a",@progbits
	.align	8
	.align		8
.nv.constant4:
        /*0000*/ 	.dword	_ZN72_INTERNAL_01b305d5_36_flash_fwd_hdim192_fp16_paged_sm80_cu_61719c98_45414cuda3std3__45__cpo5beginE
	.align		8
        /*0008*/ 	.dword	_ZN72_INTERNAL_01b305d5_36_flash_fwd_hdim192_fp16_paged_sm80_cu_61719c98_45414cuda3std3__45__cpo3endE
	.align		8
        /*0010*/ 	.dword	_ZN72_INTERNAL_01b305d5_36_flash_fwd_hdim192_fp16_paged_sm80_cu_61719c98_45414cuda3std3__45__cpo6cbeginE
	.align		8
        /*0018*/ 	.dword	_ZN72_INTERNAL_01b305d5_36_flash_fwd_hdim192_fp16_paged_sm80_cu_61719c98_45414cuda3std3__45__cpo4cendE
	.align		8
        /*0020*/ 	.dword	_ZN72_INTERNAL_01b305d5_36_flash_fwd_hdim192_fp16_paged_sm80_cu_61719c98_45414cuda3std3__474_GLOBAL__N__01b305d5_36_flash_fwd_hdim192_fp16_paged_sm80_cu_61719c98_45416ignoreE
	.align		8
        /*0028*/ 	.dword	_ZN72_INTERNAL_01b305d5_36_flash_fwd_hdim192_fp16_paged_sm80_cu_61719c98_45414cuda3std3__419piecewise_constructE
	.align		8
        /*0030*/ 	.dword	_ZN72_INTERNAL_01b305d5_36_flash_fwd_hdim192_fp16_paged_sm80_cu_61719c98_45414cuda3std3__48in_placeE
	.align		8
        /*0038*/ 	.dword	_ZN72_INTERNAL_01b305d5_36_flash_fwd_hdim192_fp16_paged_sm80_cu_61719c98_45414cuda3std6ranges3__45__cpo4swapE
	.align		8
        /*0040*/ 	.dword	_ZN72_INTERNAL_01b305d5_36_flash_fwd_hdim192_fp16_paged_sm80_cu_61719c98_45414cuda3std6ranges3__45__cpo9iter_moveE
	.align		8
        /*0048*/ 	.dword	_ZN72_INTERNAL_01b305d5_36_flash_fwd_hdim192_fp16_paged_sm80_cu_61719c98_45414cute7productE
	.align		8
        /*0050*/ 	.dword	_ZN72_INTERNAL_01b305d5_36_flash_fwd_hdim192_fp16_paged_sm80_cu_61719c98_45414cute1_E


//--------------------- .text._ZN7cutlass13device_kernelIN5flash19enable_sm80_to_sm89INS1_16FlashAttnFwdSm80INS1_25CollectiveMainloopFwdSm80ILi8ELi1ELb0EN4cute5tupleIJNS5_1CILi128EEENS7_ILi64EEENS7_ILi192EEEEEELi192ENS_6half_tEfNS_4arch4Sm80ELb0ELb0ELb0ELb0ELb1ELb0ELb1ELb0EEENS1_21CollectiveEpilogueFwdINS6_IJS8_SA_S9_EEENS6_IJNS7_ILi1EEESI_SI_EEESC_SE_Li256ELb0ELb1ELb0ELb0EEENS1_19SingleTileSchedulerILb0ELb0ELb1ELi128EEEEEEEEEvNT_6ParamsE --------------------------
	.section	.text._ZN7cutlass13device_kernelIN5flash19enable_sm80_to_sm89INS1_16FlashAttnFwdSm80INS1_25CollectiveMainloopFwdSm80ILi8ELi1ELb0EN4cute5tupleIJNS5_1CILi128EEENS7_ILi64EEENS7_ILi192EEEEEELi192ENS_6half_tEfNS_4arch4Sm80ELb0ELb0ELb0ELb0ELb1ELb0ELb1ELb0EEENS1_21CollectiveEpilogueFwdINS6_IJS8_SA_S9_EEENS6_IJNS7_ILi1EEESI_SI_EEESC_SE_Li256ELb0ELb1ELb0ELb0EEENS1_19SingleTileSchedulerILb0ELb0ELb1ELi128EEEEEEEEEvNT_6ParamsE,"ax",@progbits
	.align	128
.text._ZN7cutlass13device_kernelIN5flash19enable_sm80_to_sm89INS1_16FlashAttnFwdSm80INS1_25CollectiveMainloopFwdSm80ILi8ELi1ELb0EN4cute5tupleIJNS5_1CILi128EEENS7_ILi64EEENS7_ILi192EEEEEELi192ENS_6half_tEfNS_4arch4Sm80ELb0ELb0ELb0ELb0ELb1ELb0ELb1ELb0EEENS1_21CollectiveEpilogueFwdINS6_IJS8_SA_S9_EEENS6_IJNS7_ILi1EEESI_SI_EEESC_SE_Li256ELb0ELb1ELb0ELb0EEENS1_19SingleTileSchedulerILb0ELb0ELb1ELi128EEEEEEEEEvNT_6ParamsE:
        .type           _ZN7cutlass13device_kernelIN5flash19enable_sm80_to_sm89INS1_16FlashAttnFwdSm80INS1_25CollectiveMainloopFwdSm80ILi8ELi1ELb0EN4cute5tupleIJNS5_1CILi128EEENS7_ILi64EEENS7_ILi192EEEEEELi192ENS_6half_tEfNS_4arch4Sm80ELb0ELb0ELb0ELb0ELb1ELb0ELb1ELb0EEENS1_21CollectiveEpilogueFwdINS6_IJS8_SA_S9_EEENS6_IJNS7_ILi1EEESI_SI_EEESC_SE_Li256ELb0ELb1ELb0ELb0EEENS1_19SingleTileSchedulerILb0ELb0ELb1ELi128EEEEEEEEEvNT_6ParamsE,@function
        .size           _ZN7cutlass13device_kernelIN5flash19enable_sm80_to_sm89INS1_16FlashAttnFwdSm80INS1_25CollectiveMainloopFwdSm80ILi8ELi1ELb0EN4cute5tupleIJNS5_1CILi128EEENS7_ILi64EEENS7_ILi192EEEEEELi192ENS_6half_tEfNS_4arch4Sm80ELb0ELb0ELb0ELb0ELb1ELb0ELb1ELb0EEENS1_21CollectiveEpilogueFwdINS6_IJS8_SA_S9_EEENS6_IJNS7_ILi1EEESI_SI_EEESC_SE_Li256ELb0ELb1ELb0ELb0EEENS1_19SingleTileSchedulerILb0ELb0ELb1ELi128EEEEEEEEEvNT_6ParamsE,(.L_x_18 - _ZN7cutlass13device_kernelIN5flash19enable_sm80_to_sm89INS1_16FlashAttnFwdSm80INS1_25CollectiveMainloopFwdSm80ILi8ELi1ELb0EN4cute5tupleIJNS5_1CILi128EEENS7_ILi64EEENS7_ILi192EEEEEELi192ENS_6half_tEfNS_4arch4Sm80ELb0ELb0ELb0ELb0ELb1ELb0ELb1ELb0EEENS1_21CollectiveEpilogueFwdINS6_IJS8_SA_S9_EEENS6_IJNS7_ILi1EEESI_SI_EEESC_SE_Li256ELb0ELb1ELb0ELb0EEENS1_19SingleTileSchedulerILb0ELb0ELb1ELi128EEEEEEEEEvNT_6ParamsE)
        .other          _ZN7cutlass13device_kernelIN5flash19enable_sm80_to_sm89INS1_16FlashAttnFwdSm80INS1_25CollectiveMainloopFwdSm80ILi8ELi1ELb0EN4cute5tupleIJNS5_1CILi128EEENS7_ILi64EEENS7_ILi192EEEEEELi192ENS_6half_tEfNS_4arch4Sm80ELb0ELb0ELb0ELb0ELb1ELb0ELb1ELb0EEENS1_21CollectiveEpilogueFwdINS6_IJS8_SA_S9_EEENS6_IJNS7_ILi1EEESI_SI_EEESC_SE_Li256ELb0ELb1ELb0ELb0EEENS1_19SingleTileSchedulerILb0ELb0ELb1ELi128EEEEEEEEEvNT_6ParamsE,@"STO_CUDA_ENTRY STV_DEFAULT"
_ZN7cutlass13device_kernelIN5flash19enable_sm80_to_sm89INS1_16FlashAttnFwdSm80INS1_25CollectiveMainloopFwdSm80ILi8ELi1ELb0EN4cute5tupleIJNS5_1CILi128EEENS7_ILi64EEENS7_ILi192EEEEEELi192ENS_6half_tEfNS_4arch4Sm80ELb0ELb0ELb0ELb0ELb1ELb0ELb1ELb0EEENS1_21CollectiveEpilogueFwdINS6_IJS8_SA_S9_EEENS6_IJNS7_ILi1EEESI_SI_EEESC_SE_Li256ELb0ELb1ELb0ELb0EEENS1_19SingleTileSchedulerILb0ELb0ELb1ELi128EEEEEEEEEvNT_6ParamsE:
[----:B------:R-:W-:Y:S01]  /*0000*/  LDC R1, c[0x0][0x28] ;  /* 0x00000a00ff017b82 */ /* 0x000fe20000000800 */
[----:B------:R-:W-:Y:S05]  /*0010*/  EXIT ;  /* 0x000000000000794d */ /* 0x000fea0003800000 */
.L_x_0:
[----:B------:R-:W-:-:S00]  /*0020*/  BRA `(.L_x_0) ;  /* 0xfffffffc00fc7947 */ /* 0x000fc0000383ffff */
[----:B------:R-:W-:-:S00]  /*0030*/  NOP ;  /* 0x0000000000007918 */ /* 0x000fc00000000000 */
        /* <DEDUP_REMOVED lines=12> */
.L_x_18:


//--------------------- .text._ZN7cutlass13device_kernelIN5flash19enable_sm80_to_sm89INS1_16FlashAttnFwdSm80INS1_25CollectiveMainloopFwdSm80ILi8ELi1ELb0EN4cute5tupleIJNS5_1CILi128EEENS7_ILi64EEENS7_ILi192EEEEEELi192ENS_6half_tEfNS_4arch4Sm80ELb0ELb0ELb0ELb1ELb1ELb0ELb1ELb0EEENS1_21CollectiveEpilogueFwdINS6_IJS8_SA_S9_EEENS6_IJNS7_ILi1EEESI_SI_EEESC_SE_Li256ELb1ELb1ELb0ELb0EEENS1_19SingleTileSchedulerILb1ELb0ELb1ELi128EEEEEEEEEvNT_6ParamsE --------------------------
	.section	.text._ZN7cutlass13device_kernelIN5flash19enable_sm80_to_sm89INS1_16FlashAttnFwdSm80INS1_25CollectiveMainloopFwdSm80ILi8ELi1ELb0EN4cute5tupleIJNS5_1CILi128EEENS7_ILi64EEENS7_ILi192EEEEEELi192ENS_6half_tEfNS_4arch4Sm80ELb0ELb0ELb0ELb1ELb1ELb0ELb1ELb0EEENS1_21CollectiveEpilogueFwdINS6_IJS8_SA_S9_EEENS6_IJNS7_ILi1EEESI_SI_EEESC_SE_Li256ELb1ELb1ELb0ELb0EEENS1_19SingleTileSchedulerILb1ELb0ELb1ELi128EEEEEEEEEvNT_6ParamsE,"ax",@progbits
	.align	128
.text._ZN7cutlass13device_kernelIN5flash19enable_sm80_to_sm89INS1_16FlashAttnFwdSm80INS1_25CollectiveMainloopFwdSm80ILi8ELi1ELb0EN4cute5tupleIJNS5_1CILi128EEENS7_ILi64EEENS7_ILi192EEEEEELi192ENS_6half_tEfNS_4arch4Sm80ELb0ELb0ELb0ELb1ELb1ELb0ELb1ELb0EEENS1_21CollectiveEpilogueFwdINS6_IJS8_SA_S9_EEENS6_IJNS7_ILi1EEESI_SI_EEESC_SE_Li256ELb1ELb1ELb0ELb0EEENS1_19SingleTileSchedulerILb1ELb0ELb1ELi128EEEEEEEEEvNT_6ParamsE:
        .type           _ZN7cutlass13device_kernelIN5flash19enable_sm80_to_sm89INS1_16FlashAttnFwdSm80INS1_25CollectiveMainloopFwdSm80ILi8ELi1ELb0EN4cute5tupleIJNS5_1CILi128EEENS7_ILi64EEENS7_ILi192EEEEEELi192ENS_6half_tEfNS_4arch4Sm80ELb0ELb0ELb0ELb1ELb1ELb0ELb1ELb0EEENS1_21CollectiveEpilogueFwdINS6_IJS8_SA_S9_EEENS6_IJNS7_ILi1EEESI_SI_EEESC_SE_Li256ELb1ELb1ELb0ELb0EEENS1_19SingleTileSchedulerILb1ELb0ELb1ELi128EEEEEEEEEvNT_6ParamsE,@function
        .size           _ZN7cutlass13device_kernelIN5flash19enable_sm80_to_sm89INS1_16FlashAttnFwdSm80INS1_25CollectiveMainloopFwdSm80ILi8ELi1ELb0EN4cute5tupleIJNS5_1CILi128EEENS7_ILi64EEENS7_ILi192EEEEEELi192ENS_6half_tEfNS_4arch4Sm80ELb0ELb0ELb0ELb1ELb1ELb0ELb1ELb0EEENS1_21CollectiveEpilogueFwdINS6_IJS8_SA_S9_EEENS6_IJNS7_ILi1EEESI_SI_EEESC_SE_Li256ELb1ELb1ELb0ELb0EEENS1_19SingleTileSchedulerILb1ELb0ELb1ELi128EEEEEEEEEvNT_6ParamsE,(.L_x_19 - _ZN7cutlass13device_kernelIN5flash19enable_sm80_to_sm89INS1_16FlashAttnFwdSm80INS1_25CollectiveMainloopFwdSm80ILi8ELi1ELb0EN4cute5tupleIJNS5_1CILi128EEENS7_ILi64EEENS7_ILi192EEEEEELi192ENS_6half_tEfNS_4arch4Sm80ELb0ELb0ELb0ELb1ELb1ELb0ELb1ELb0EEENS1_21CollectiveEpilogueFwdINS6_IJS8_SA_S9_EEENS6_IJNS7_ILi1EEESI_SI_EEESC_SE_Li256ELb1ELb1ELb0ELb0EEENS1_19SingleTileSchedulerILb1ELb0ELb1ELi128EEEEEEEEEvNT_6ParamsE)
        .other          _ZN7cutlass13device_kernelIN5flash19enable_sm80_to_sm89INS1_16FlashAttnFwdSm80INS1_25CollectiveMainloopFwdSm80ILi8ELi1ELb0EN4cute5tupleIJNS5_1CILi128EEENS7_ILi64EEENS7_ILi192EEEEEELi192ENS_6half_tEfNS_4arch4Sm80ELb0ELb0ELb0ELb1ELb1ELb0ELb1ELb0EEENS1_21CollectiveEpilogueFwdINS6_IJS8_SA_S9_EEENS6_IJNS7_ILi1EEESI_SI_EEESC_SE_Li256ELb1ELb1ELb0ELb0EEENS1_19SingleTileSchedulerILb1ELb0ELb1ELi128EEEEEEEEEvNT_6ParamsE,@"STO_CUDA_ENTRY STV_DEFAULT"
_ZN7cutlass13device_kernelIN5flash19enable_sm80_to_sm89INS1_16FlashAttnFwdSm80INS1_25CollectiveMainloopFwdSm80ILi8ELi1ELb0EN4cute5tupleIJNS5_1CILi128EEENS7_ILi64EEENS7_ILi192EEEEEELi192ENS_6half_tEfNS_4arch4Sm80ELb0ELb0ELb0ELb1ELb1ELb0ELb1ELb0EEENS1_21CollectiveEpilogueFwdINS6_IJS8_SA_S9_EEENS6_IJNS7_ILi1EEESI_SI_EEESC_SE_Li256ELb1ELb1ELb0ELb0EEENS1_19SingleTileSchedulerILb1ELb0ELb1ELi128EEEEEEEEEvNT_6ParamsE:
[----:B------:R-:W-:Y:S01]  /*0000*/  LDC R1, c[0x0][0x28] ;  /* 0x00000a00ff017b82 */ /* 0x000fe20000000800 */
[----:B------:R-:W-:Y:S05]  /*0010*/  EXIT ;  /* 0x000000000000794d */ /* 0x000fea0003800000 */
.L_x_1:
        /* <DEDUP_REMOVED lines=14> */
.L_x_19:


//--------------------- .text._ZN7cutlass13device_kernelIN5flash19enable_sm80_to_sm89INS1_16FlashAttnFwdSm80INS1_25CollectiveMainloopFwdSm80ILi8ELi1ELb0EN4cute5tupleIJNS5_1CILi128EEENS7_ILi64EEENS7_ILi192EEEEEELi192ENS_6half_tEfNS_4arch4Sm80ELb0ELb0ELb0ELb1ELb1ELb1ELb1ELb0EEENS1_21CollectiveEpilogueFwdINS6_IJS8_SA_S9_EEENS6_IJNS7_ILi1EEESI_SI_EEESC_SE_Li256ELb1ELb1ELb0ELb0EEENS1_19SingleTileSchedulerILb1ELb0ELb1ELi128EEEEEEEEEvNT_6ParamsE --------------------------
	.section	.text._ZN7cutlass13device_kernelIN5flash19enable_sm80_to_sm89INS1_16FlashAttnFwdSm80INS1_25CollectiveMainloopFwdSm80ILi8ELi1ELb0EN4cute5tupleIJNS5_1CILi128EEENS7_ILi64EEENS7_ILi192EEEEEELi192ENS_6half_tEfNS_4arch4Sm80ELb0ELb0ELb0ELb1ELb1ELb1ELb1ELb0EEENS1_21CollectiveEpilogueFwdINS6_IJS8_SA_S9_EEENS6_IJNS7_ILi1EEESI_SI_EEESC_SE_Li256ELb1ELb1ELb0ELb0EEENS1_19SingleTileSchedulerILb1ELb0ELb1ELi128EEEEEEEEEvNT_6ParamsE,"ax",@progbits
	.align	128
.text._ZN7cutlass13device_kernelIN5flash19enable_sm80_to_sm89INS1_16FlashAttnFwdSm80INS1_25CollectiveMainloopFwdSm80ILi8ELi1ELb0EN4cute5tupleIJNS5_1CILi128EEENS7_ILi64EEENS7_ILi192EEEEEELi192ENS_6half_tEfNS_4arch4Sm80ELb0ELb0ELb0ELb1ELb1ELb1ELb1ELb0EEENS1_21CollectiveEpilogueFwdINS6_IJS8_SA_S9_EEENS6_IJNS7_ILi1EEESI_SI_EEESC_SE_Li256ELb1ELb1ELb0ELb0EEENS1_19SingleTileSchedulerILb1ELb0ELb1ELi128EEEEEEEEEvNT_6ParamsE:
        .type           _ZN7cutlass13device_kernelIN5flash19enable_sm80_to_sm89INS1_16FlashAttnFwdSm80INS1_25CollectiveMainloopFwdSm80ILi8ELi1ELb0EN4cute5tupleIJNS5_1CILi128EEENS7_ILi64EEENS7_ILi192EEEEEELi192ENS_6half_tEfNS_4arch4Sm80ELb0ELb0ELb0ELb1ELb1ELb1ELb1ELb0EEENS1_21CollectiveEpilogueFwdINS6_IJS8_SA_S9_EEENS6_IJNS7_ILi1EEESI_SI_EEESC_SE_Li256ELb1ELb1ELb0ELb0EEENS1_19SingleTileSchedulerILb1ELb0ELb1ELi128EEEEEEEEEvNT_6ParamsE,@function
        .size           _ZN7cutlass13device_kernelIN5flash19enable_sm80_to_sm89INS1_16FlashAttnFwdSm80INS1_25CollectiveMainloopFwdSm80ILi8ELi1ELb0EN4cute5tupleIJNS5_1CILi128EEENS7_ILi64EEENS7_ILi192EEEEEELi192ENS_6half_tEfNS_4arch4Sm80ELb0ELb0ELb0ELb1ELb1ELb1ELb1ELb0EEENS1_21CollectiveEpilogueFwdINS6_IJS8_SA_S9_EEENS6_IJNS7_ILi1EEESI_SI_EEESC_SE_Li256ELb1ELb1ELb0ELb0EEENS1_19SingleTileSchedulerILb1ELb0ELb1ELi128EEEEEEEEEvNT_6ParamsE,(.L_x_20 - _ZN7cutlass13device_kernelIN5flash19enable_sm80_to_sm89INS1_16FlashAttnFwdSm80INS1_25CollectiveMainloopFwdSm80ILi8ELi1ELb0EN4cute5tupleIJNS5_1CILi128EEENS7_ILi64EEENS7_ILi192EEEEEELi192ENS_6half_tEfNS_4arch4Sm80ELb0ELb0ELb0ELb1ELb1ELb1ELb1ELb0EEENS1_21CollectiveEpilogueFwdINS6_IJS8_SA_S9_EEENS6_IJNS7_ILi1EEESI_SI_EEESC_SE_Li256ELb1ELb1ELb0ELb0EEENS1_19SingleTileSchedulerILb1ELb0ELb1ELi128EEEEEEEEEvNT_6ParamsE)
        .other          _ZN7cutlass13device_kernelIN5flash19enable_sm80_to_sm89INS1_16FlashAttnFwdSm80INS1_25CollectiveMainloopFwdSm80ILi8ELi1ELb0EN4cute5tupleIJNS5_1CILi128EEENS7_ILi64EEENS7_ILi192EEEEEELi192ENS_6half_tEfNS_4arch4Sm80ELb0ELb0ELb0ELb1ELb1ELb1ELb1ELb0EEENS1_21CollectiveEpilogueFwdINS6_IJS8_SA_S9_EEENS6_IJNS7_ILi1EEESI_SI_EEESC_SE_Li256ELb1ELb1ELb0ELb0EEENS1_19SingleTileSchedulerILb1ELb0ELb1ELi128EEEEEEEEEvNT_6ParamsE,@"STO_CUDA_ENTRY STV_DEFAULT"
_ZN7cutlass13device_kernelIN5flash19enable_sm80_to_sm89INS1_16FlashAttnFwdSm80INS1_25CollectiveMainloopFwdSm80ILi8ELi1ELb0EN4cute5tupleIJNS5_1CILi128EEENS7_ILi64EEENS7_ILi192EEEEEELi192ENS_6half_tEfNS_4arch4Sm80ELb0ELb0ELb0ELb1ELb1ELb1ELb1ELb0EEENS1_21CollectiveEpilogueFwdINS6_IJS8_SA_S9_EEENS6_IJNS7_ILi1EEESI_SI_EEESC_SE_Li256ELb1ELb1ELb0ELb0EEENS1_19SingleTileSchedulerILb1ELb0ELb1ELi128EEEEEEEEEvNT_6ParamsE:
[----:B------:R-:W-:Y:S01]  /*0000*/  LDC R1, c[0x0][0x28] ;  /* 0x00000a00ff017b82 */ /* 0x000fe20000000800 */
[----:B------:R-:W-:Y:S05]  /*0010*/  EXIT ;  /* 0x000000000000794d */ /* 0x000fea0003800000 */
.L_x_2:
        /* <DEDUP_REMOVED lines=14> */
.L_x_20:


//--------------------- .text._ZN7cutlass13device_kernelIN5flash19enable_sm80_to_sm89INS1_16FlashAttnFwdSm80INS1_25CollectiveMainloopFwdSm80ILi8ELi1ELb0EN4cute5tupleIJNS5_1CILi128EEENS7_ILi64EEENS7_ILi192EEEEEELi192ENS_6half_tEfNS_4arch4Sm80ELb0ELb1ELb0ELb0ELb1ELb0ELb1ELb0EEENS1_21CollectiveEpilogueFwdINS6_IJS8_SA_S9_EEENS6_IJNS7_ILi1EEESI_SI_EEESC_SE_Li256ELb0ELb1ELb0ELb0EEENS1_19SingleTileSchedulerILb0ELb0ELb1ELi128EEEEEEEEEvNT_6ParamsE --------------------------
	.section	.text._ZN7cutlass13device_kernelIN5flash19enable_sm80_to_sm89INS1_16FlashAttnFwdSm80INS1_25CollectiveMainloopFwdSm80ILi8ELi1ELb0EN4cute5tupleIJNS5_1CILi128EEENS7_ILi64EEENS7_ILi192EEEEEELi192ENS_6half_tEfNS_4arch4Sm80ELb0ELb1ELb0ELb0ELb1ELb0ELb1ELb0EEENS1_21CollectiveEpilogueFwdINS6_IJS8_SA_S9_EEENS6_IJNS7_ILi1EEESI_SI_EEESC_SE_Li256ELb0ELb1ELb0ELb0EEENS1_19SingleTileSchedulerILb0ELb0ELb1ELi128EEEEEEEEEvNT_6ParamsE,"ax",@progbits
	.align	128
.text._ZN7cutlass13device_kernelIN5flash19enable_sm80_to_sm89INS1_16FlashAttnFwdSm80INS1_25CollectiveMainloopFwdSm80ILi8ELi1ELb0EN4cute5tupleIJNS5_1CILi128EEENS7_ILi64EEENS7_ILi192EEEEEELi192ENS_6half_tEfNS_4arch4Sm80ELb0ELb1ELb0ELb0ELb1ELb0ELb1ELb0EEENS1_21CollectiveEpilogueFwdINS6_IJS8_SA_S9_EEENS6_IJNS7_ILi1EEESI_SI_EEESC_SE_Li256ELb0ELb1ELb0ELb0EEENS1_19SingleTileSchedulerILb0ELb0ELb1ELi128EEEEEEEEEvNT_6ParamsE:
        .type           _ZN7cutlass13device_kernelIN5flash19enable_sm80_to_sm89INS1_16FlashAttnFwdSm80INS1_25CollectiveMainloopFwdSm80ILi8ELi1ELb0EN4cute5tupleIJNS5_1CILi128EEENS7_ILi64EEENS7_ILi192EEEEEELi192ENS_6half_tEfNS_4arch4Sm80ELb0ELb1ELb0ELb0ELb1ELb0ELb1ELb0EEENS1_21CollectiveEpilogueFwdINS6_IJS8_SA_S9_EEENS6_IJNS7_ILi1EEESI_SI_EEESC_SE_Li256ELb0ELb1ELb0ELb0EEENS1_19SingleTileSchedulerILb0ELb0ELb1ELi128EEEEEEEEEvNT_6ParamsE,@function
        .size           _ZN7cutlass13device_kernelIN5flash19enable_sm80_to_sm89INS1_16FlashAttnFwdSm80INS1_25CollectiveMainloopFwdSm80ILi8ELi1ELb0EN4cute5tupleIJNS5_1CILi128EEENS7_ILi64EEENS7_ILi192EEEEEELi192ENS_6half_tEfNS_4arch4Sm80ELb0ELb1ELb0ELb0ELb1ELb0ELb1ELb0EEENS1_21CollectiveEpilogueFwdINS6_IJS8_SA_S9_EEENS6_IJNS7_ILi1EEESI_SI_EEESC_SE_Li256ELb0ELb1ELb0ELb0EEENS1_19SingleTileSchedulerILb0ELb0ELb1ELi128EEEEEEEEEvNT_6ParamsE,(.L_x_21 - _ZN7cutlass13device_kernelIN5flash19enable_sm80_to_sm89INS1_16FlashAttnFwdSm80INS1_25CollectiveMainloopFwdSm80ILi8ELi1ELb0EN4cute5tupleIJNS5_1CILi128EEENS7_ILi64EEENS7_ILi192EEEEEELi192ENS_6half_tEfNS_4arch4Sm80ELb0ELb1ELb0ELb0ELb1ELb0ELb1ELb0EEENS1_21CollectiveEpilogueFwdINS6_IJS8_SA_S9_EEENS6_IJNS7_ILi1EEESI_SI_EEESC_SE_Li256ELb0ELb1ELb0ELb0EEENS1_19SingleTileSchedulerILb0ELb0ELb1ELi128EEEEEEEEEvNT_6ParamsE)
        .other          _ZN7cutlass13device_kernelIN5flash19enable_sm80_to_sm89INS1_16FlashAttnFwdSm80INS1_25CollectiveMainloopFwdSm80ILi8ELi1ELb0EN4cute5tupleIJNS5_1CILi128EEENS7_ILi64EEENS7_ILi192EEEEEELi192ENS_6half_tEfNS_4arch4Sm80ELb0ELb1ELb0ELb0ELb1ELb0ELb1ELb0EEENS1_21CollectiveEpilogueFwdINS6_IJS8_SA_S9_EEENS6_IJNS7_ILi1EEESI_SI_EEESC_SE_Li256ELb0ELb1ELb0ELb0EEENS1_19SingleTileSchedulerILb0ELb0ELb1ELi128EEEEEEEEEvNT_6ParamsE,@"STO_CUDA_ENTRY STV_DEFAULT"
_ZN7cutlass13device_kernelIN5flash19enable_sm80_to_sm89INS1_16FlashAttnFwdSm80INS1_25CollectiveMainloopFwdSm80ILi8ELi1ELb0EN4cute5tupleIJNS5_1CILi128EEENS7_ILi64EEENS7_ILi192EEEEEELi192ENS_6half_tEfNS_4arch4Sm80ELb0ELb1ELb0ELb0ELb1ELb0ELb1ELb0EEENS1_21CollectiveEpilogueFwdINS6_IJS8_SA_S9_EEENS6_IJNS7_ILi1EEESI_SI_EEESC_SE_Li256ELb0ELb1ELb0ELb0EEENS1_19SingleTileSchedulerILb0ELb0ELb1ELi128EEEEEEEEEvNT_6ParamsE:
[----:B------:R-:W-:Y:S01]  /*0000*/  LDC R1, c[0x0][0x28] ;  /* 0x00000a00ff017b82 */ /* 0x000fe20000000800 */
[----:B------:R-:W-:Y:S05]  /*0010*/  EXIT ;  /* 0x000000000000794d */ /* 0x000fea0003800000 */
.L_x_3:
        /* <DEDUP_REMOVED lines=14> */
.L_x_21:


//--------------------- .text._ZN7cutlass13device_kernelIN5flash19enable_sm80_to_sm89INS1_16FlashAttnFwdSm80INS1_25CollectiveMainloopFwdSm80ILi8ELi1ELb0EN4cute5tupleIJNS5_1CILi128EEENS7_ILi64EEENS7_ILi192EEEEEELi192ENS_6half_tEfNS_4arch4Sm80ELb0ELb1ELb0ELb1ELb1ELb0ELb1ELb0EEENS1_21CollectiveEpilogueFwdINS6_IJS8_SA_S9_EEENS6_IJNS7_ILi1EEESI_SI_EEESC_SE_Li256ELb1ELb1ELb0ELb0EEENS1_19SingleTileSchedulerILb1ELb0ELb1ELi128EEEEEEEEEvNT_6ParamsE --------------------------
	.section	.text._ZN7cutlass13device_kernelIN5flash19enable_sm80_to_sm89INS1_16FlashAttnFwdSm80INS1_25CollectiveMainloopFwdSm80ILi8ELi1ELb0EN4cute5tupleIJNS5_1CILi128EEENS7_ILi64EEENS7_ILi192EEEEEELi192ENS_6half_tEfNS_4arch4Sm80ELb0ELb1ELb0ELb1ELb1ELb0ELb1ELb0EEENS1_21CollectiveEpilogueFwdINS6_IJS8_SA_S9_EEENS6_IJNS7_ILi1EEESI_SI_EEESC_SE_Li256ELb1ELb1ELb0ELb0EEENS1_19SingleTileSchedulerILb1ELb0ELb1ELi128EEEEEEEEEvNT_6ParamsE,"ax",@progbits
	.align	128
.text._ZN7cutlass13device_kernelIN5flash19enable_sm80_to_sm89INS1_16FlashAttnFwdSm80INS1_25CollectiveMainloopFwdSm80ILi8ELi1ELb0EN4cute5tupleIJNS5_1CILi128EEENS7_ILi64EEENS7_ILi192EEEEEELi192ENS_6half_tEfNS_4arch4Sm80ELb0ELb1ELb0ELb1ELb1ELb0ELb1ELb0EEENS1_21CollectiveEpilogueFwdINS6_IJS8_SA_S9_EEENS6_IJNS7_ILi1EEESI_SI_EEESC_SE_Li256ELb1ELb1ELb0ELb0EEENS1_19SingleTileSchedulerILb1ELb0ELb1ELi128EEEEEEEEEvNT_6ParamsE:
        .type           _ZN7cutlass13device_kernelIN5flash19enable_sm80_to_sm89INS1_16FlashAttnFwdSm80INS1_25CollectiveMainloopFwdSm80ILi8ELi1ELb0EN4cute5tupleIJNS5_1CILi128EEENS7_ILi64EEENS7_ILi192EEEEEELi192ENS_6half_tEfNS_4arch4Sm80ELb0ELb1ELb0ELb1ELb1ELb0ELb1ELb0EEENS1_21CollectiveEpilogueFwdINS6_IJS8_SA_S9_EEENS6_IJNS7_ILi1EEESI_SI_EEESC_SE_Li256ELb1ELb1ELb0ELb0EEENS1_19SingleTileSchedulerILb1ELb0ELb1ELi128EEEEEEEEEvNT_6ParamsE,@function
        .size           _ZN7cutlass13device_kernelIN5flash19enable_sm80_to_sm89INS1_16FlashAttnFwdSm80INS1_25CollectiveMainloopFwdSm80ILi8ELi1ELb0EN4cute5tupleIJNS5_1CILi128EEENS7_ILi64EEENS7_ILi192EEEEEELi192ENS_6half_tEfNS_4arch4Sm80ELb0ELb1ELb0ELb1ELb1ELb0ELb1ELb0EEENS1_21CollectiveEpilogueFwdINS6_IJS8_SA_S9_EEENS6_IJNS7_ILi1EEESI_SI_EEESC_SE_Li256ELb1ELb1ELb0ELb0EEENS1_19SingleTileSchedulerILb1ELb0ELb1ELi128EEEEEEEEEvNT_6ParamsE,(.L_x_22 - _ZN7cutlass13device_kernelIN5flash19enable_sm80_to_sm89INS1_16FlashAttnFwdSm80INS1_25CollectiveMainloopFwdSm80ILi8ELi1ELb0EN4cute5tupleIJNS5_1CILi128EEENS7_ILi64EEENS7_ILi192EEEEEELi192ENS_6half_tEfNS_4arch4Sm80ELb0ELb1ELb0ELb1ELb1ELb0ELb1ELb0EEENS1_21CollectiveEpilogueFwdINS6_IJS8_SA_S9_EEENS6_IJNS7_ILi1EEESI_SI_EEESC_SE_Li256ELb1ELb1ELb0ELb0EEENS1_19SingleTileSchedulerILb1ELb0ELb1ELi128EEEEEEEEEvNT_6ParamsE)
        .other          _ZN7cutlass13device_kernelIN5flash19enable_sm80_to_sm89INS1_16FlashAttnFwdSm80INS1_25CollectiveMainloopFwdSm80ILi8ELi1ELb0EN4cute5tupleIJNS5_1CILi128EEENS7_ILi64EEENS7_ILi192EEEEEELi192ENS_6half_tEfNS_4arch4Sm80ELb0ELb1ELb0ELb1ELb1ELb0ELb1ELb0EEENS1_21CollectiveEpilogueFwdINS6_IJS8_SA_S9_EEENS6_IJNS7_ILi1EEESI_SI_EEESC_SE_Li256ELb1ELb1ELb0ELb0EEENS1_19SingleTileSchedulerILb1ELb0ELb1ELi128EEEEEEEEEvNT_6ParamsE,@"STO_CUDA_ENTRY STV_DEFAULT"
_ZN7cutlass13device_kernelIN5flash19enable_sm80_to_sm89INS1_16FlashAttnFwdSm80INS1_25CollectiveMainloopFwdSm80ILi8ELi1ELb0EN4cute5tupleIJNS5_1CILi128EEENS7_ILi64EEENS7_ILi192EEEEEELi192ENS_6half_tEfNS_4arch4Sm80ELb0ELb1ELb0ELb1ELb1ELb0ELb1ELb0EEENS1_21CollectiveEpilogueFwdINS6_IJS8_SA_S9_EEENS6_IJNS7_ILi1EEESI_SI_EEESC_SE_Li256ELb1ELb1ELb0ELb0EEENS1_19SingleTileSchedulerILb1ELb0ELb1ELi128EEEEEEEEEvNT_6ParamsE:
[----:B------:R-:W-:Y:S01]  /*0000*/  LDC R1, c[0x0][0x28] ;  /* 0x00000a00ff017b82 */ /* 0x000fe20000000800 */
[----:B------:R-:W-:Y:S05]  /*0010*/  EXIT ;  /* 0x000000000000794d */ /* 0x000fea0003800000 */
.L_x_4:
        /* <DEDUP_REMOVED lines=14> */
.L_x_22:


//--------------------- .text._ZN7cutlass13device_kernelIN5flash19enable_sm80_to_sm89INS1_16FlashAttnFwdSm80INS1_25CollectiveMainloopFwdSm80ILi8ELi1ELb0EN4cute5tupleIJNS5_1CILi128EEENS7_ILi64EEENS7_ILi192EEEEEELi192ENS_6half_tEfNS_4arch4Sm80ELb0ELb1ELb0ELb1ELb1ELb1ELb1ELb0EEENS1_21CollectiveEpilogueFwdINS6_IJS8_SA_S9_EEENS6_IJNS7_ILi1EEESI_SI_EEESC_SE_Li256ELb1ELb1ELb0ELb0EEENS1_19SingleTileSchedulerILb1ELb0ELb1ELi128EEEEEEEEEvNT_6ParamsE --------------------------
	.section	.text._ZN7cutlass13device_kernelIN5flash19enable_sm80_to_sm89INS1_16FlashAttnFwdSm80INS1_25CollectiveMainloopFwdSm80ILi8ELi1ELb0EN4cute5tupleIJNS5_1CILi128EEENS7_ILi64EEENS7_ILi192EEEEEELi192ENS_6half_tEfNS_4arch4Sm80ELb0ELb1ELb0ELb1ELb1ELb1ELb1ELb0EEENS1_21CollectiveEpilogueFwdINS6_IJS8_SA_S9_EEENS6_IJNS7_ILi1EEESI_SI_EEESC_SE_Li256ELb1ELb1ELb0ELb0EEENS1_19SingleTileSchedulerILb1ELb0ELb1ELi128EEEEEEEEEvNT_6ParamsE,"ax",@progbits
	.align	128
.text._ZN7cutlass13device_kernelIN5flash19enable_sm80_to_sm89INS1_16FlashAttnFwdSm80INS1_25CollectiveMainloopFwdSm80ILi8ELi1ELb0EN4cute5tupleIJNS5_1CILi128EEENS7_ILi64EEENS7_ILi192EEEEEELi192ENS_6half_tEfNS_4arch4Sm80ELb0ELb1ELb0ELb1ELb1ELb1ELb1ELb0EEENS1_21CollectiveEpilogueFwdINS6_IJS8_SA_S9_EEENS6_IJNS7_ILi1EEESI_SI_EEESC_SE_Li256ELb1ELb1ELb0ELb0EEENS1_19SingleTileSchedulerILb1ELb0ELb1ELi128EEEEEEEEEvNT_6ParamsE:
        .type           _ZN7cutlass13device_kernelIN5flash19enable_sm80_to_sm89INS1_16FlashAttnFwdSm80INS1_25CollectiveMainloopFwdSm80ILi8ELi1ELb0EN4cute5tupleIJNS5_1CILi128EEENS7_ILi64EEENS7_ILi192EEEEEELi192ENS_6half_tEfNS_4arch4Sm80ELb0ELb1ELb0ELb1ELb1ELb1ELb1ELb0EEENS1_21CollectiveEpilogueFwdINS6_IJS8_SA_S9_EEENS6_IJNS7_ILi1EEESI_SI_EEESC_SE_Li256ELb1ELb1ELb0ELb0EEENS1_19SingleTileSchedulerILb1ELb0ELb1ELi128EEEEEEEEEvNT_6ParamsE,@function
        .size           _ZN7cutlass13device_kernelIN5flash19enable_sm80_to_sm89INS1_16FlashAttnFwdSm80INS1_25CollectiveMainloopFwdSm80ILi8ELi1ELb0EN4cute5tupleIJNS5_1CILi128EEENS7_ILi64EEENS7_ILi192EEEEEELi192ENS_6half_tEfNS_4arch4Sm80ELb0ELb1ELb0ELb1ELb1ELb1ELb1ELb0EEENS1_21CollectiveEpilogueFwdINS6_IJS8_SA_S9_EEENS6_IJNS7_ILi1EEESI_SI_EEESC_SE_Li256ELb1ELb1ELb0ELb0EEENS1_19SingleTileSchedulerILb1ELb0ELb1ELi128EEEEEEEEEvNT_6ParamsE,(.L_x_23 - _ZN7cutlass13device_kernelIN5flash19enable_sm80_to_sm89INS1_16FlashAttnFwdSm80INS1_25CollectiveMainloopFwdSm80ILi8ELi1ELb0EN4cute5tupleIJNS5_1CILi128EEENS7_ILi64EEENS7_ILi192EEEEEELi192ENS_6half_tEfNS_4arch4Sm80ELb0ELb1ELb0ELb1ELb1ELb1ELb1ELb0EEENS1_21CollectiveEpilogueFwdINS6_IJS8_SA_S9_EEENS6_IJNS7_ILi1EEESI_SI_EEESC_SE_Li256ELb1ELb1ELb0ELb0EEENS1_19SingleTileSchedulerILb1ELb0ELb1ELi128EEEEEEEEEvNT_6ParamsE)
        .other          _ZN7cutlass13device_kernelIN5flash19enable_sm80_to_sm89INS1_16FlashAttnFwdSm80INS1_25CollectiveMainloopFwdSm80ILi8ELi1ELb0EN4cute5tupleIJNS5_1CILi128EEENS7_ILi64EEENS7_ILi192EEEEEELi192ENS_6half_tEfNS_4arch4Sm80ELb0ELb1ELb0ELb1ELb1ELb1ELb1ELb0EEENS1_21CollectiveEpilogueFwdINS6_IJS8_SA_S9_EEENS6_IJNS7_ILi1EEESI_SI_EEESC_SE_Li256ELb1ELb1ELb0ELb0EEENS1_19SingleTileSchedulerILb1ELb0ELb1ELi128EEEEEEEEEvNT_6ParamsE,@"STO_CUDA_ENTRY STV_DEFAULT"
_ZN7cutlass13device_kernelIN5flash19enable_sm80_to_sm89INS1_16FlashAttnFwdSm80INS1_25CollectiveMainloopFwdSm80ILi8ELi1ELb0EN4cute5tupleIJNS5_1CILi128EEENS7_ILi64EEENS7_ILi192EEEEEELi192ENS_6half_tEfNS_4arch4Sm80ELb0ELb1ELb0ELb1ELb1ELb1ELb1ELb0EEENS1_21CollectiveEpilogueFwdINS6_IJS8_SA_S9_EEENS6_IJNS7_ILi1EEESI_SI_EEESC_SE_Li256ELb1ELb1ELb0ELb0EEENS1_19SingleTileSchedulerILb1ELb0ELb1ELi128EEEEEEEEEvNT_6ParamsE:
[----:B------:R-:W-:Y:S01]  /*0000*/  LDC R1, c[0x0][0x28] ;  /* 0x00000a00ff017b82 */ /* 0x000fe20000000800 */
[----:B------:R-:W-:Y:S05]  /*0010*/  EXIT ;  /* 0x000000000000794d */ /* 0x000fea0003800000 */
.L_x_5:
        /* <DEDUP_REMOVED lines=14> */
.L_x_23:


//--------------------- .text._ZN7cutlass13device_kernelIN5flash19enable_sm80_to_sm89INS1_16FlashAttnFwdSm80INS1_25CollectiveMainloopFwdSm80ILi8ELi1ELb0EN4cute5tupleIJNS5_1CILi128EEENS7_ILi64EEENS7_ILi192EEEEEELi192ENS_6half_tEfNS_4arch4Sm80ELb1ELb0ELb0ELb0ELb1ELb0ELb1ELb0EEENS1_21CollectiveEpilogueFwdINS6_IJS8_SA_S9_EEENS6_IJNS7_ILi1EEESI_SI_EEESC_SE_Li256ELb0ELb1ELb0ELb0EEENS1_30DynamicPersistentTileSchedulerILi256ELi256ELb0ELb1ELb0EEEEEEEEEvNT_6ParamsE --------------------------
	.section	.text._ZN7cutlass13device_kernelIN5flash19enable_sm80_to_sm89INS1_16FlashAttnFwdSm80INS1_25CollectiveMainloopFwdSm80ILi8ELi1ELb0EN4cute5tupleIJNS5_1CILi128EEENS7_ILi64EEENS7_ILi192EEEEEELi192ENS_6half_tEfNS_4arch4Sm80ELb1ELb0ELb0ELb0ELb1ELb0ELb1ELb0EEENS1_21CollectiveEpilogueFwdINS6_IJS8_SA_S9_EEENS6_IJNS7_ILi1EEESI_SI_EEESC_SE_Li256ELb0ELb1ELb0ELb0EEENS1_30DynamicPersistentTileSchedulerILi256ELi256ELb0ELb1ELb0EEEEEEEEEvNT_6ParamsE,"ax",@progbits
	.align	128
.text._ZN7cutlass13device_kernelIN5flash19enable_sm80_to_sm89INS1_16FlashAttnFwdSm80INS1_25CollectiveMainloopFwdSm80ILi8ELi1ELb0EN4cute5tupleIJNS5_1CILi128EEENS7_ILi64EEENS7_ILi192EEEEEELi192ENS_6half_tEfNS_4arch4Sm80ELb1ELb0ELb0ELb0ELb1ELb0ELb1ELb0EEENS1_21CollectiveEpilogueFwdINS6_IJS8_SA_S9_EEENS6_IJNS7_ILi1EEESI_SI_EEESC_SE_Li256ELb0ELb1ELb0ELb0EEENS1_30DynamicPersistentTileSchedulerILi256ELi256ELb0ELb1ELb0EEEEEEEEEvNT_6ParamsE:
        .type           _ZN7cutlass13device_kernelIN5flash19enable_sm80_to_sm89INS1_16FlashAttnFwdSm80INS1_25CollectiveMainloopFwdSm80ILi8ELi1ELb0EN4cute5tupleIJNS5_1CILi128EEENS7_ILi64EEENS7_ILi192EEEEEELi192ENS_6half_tEfNS_4arch4Sm80ELb1ELb0ELb0ELb0ELb1ELb0ELb1ELb0EEENS1_21CollectiveEpilogueFwdINS6_IJS8_SA_S9_EEENS6_IJNS7_ILi1EEESI_SI_EEESC_SE_Li256ELb0ELb1ELb0ELb0EEENS1_30DynamicPersistentTileSchedulerILi256ELi256ELb0ELb1ELb0EEEEEEEEEvNT_6ParamsE,@function
        .size           _ZN7cutlass13device_kernelIN5flash19enable_sm80_to_sm89INS1_16FlashAttnFwdSm80INS1_25CollectiveMainloopFwdSm80ILi8ELi1ELb0EN4cute5tupleIJNS5_1CILi128EEENS7_ILi64EEENS7_ILi192EEEEEELi192ENS_6half_tEfNS_4arch4Sm80ELb1ELb0ELb0ELb0ELb1ELb0ELb1ELb0EEENS1_21CollectiveEpilogueFwdINS6_IJS8_SA_S9_EEENS6_IJNS7_ILi1EEESI_SI_EEESC_SE_Li256ELb0ELb1ELb0ELb0EEENS1_30DynamicPersistentTileSchedulerILi256ELi256ELb0ELb1ELb0EEEEEEEEEvNT_6ParamsE,(.L_x_24 - _ZN7cutlass13device_kernelIN5flash19enable_sm80_to_sm89INS1_16FlashAttnFwdSm80INS1_25CollectiveMainloopFwdSm80ILi8ELi1ELb0EN4cute5tupleIJNS5_1CILi128EEENS7_ILi64EEENS7_ILi192EEEEEELi192ENS_6half_tEfNS_4arch4Sm80ELb1ELb0ELb0ELb0ELb1ELb0ELb1ELb0EEENS1_21CollectiveEpilogueFwdINS6_IJS8_SA_S9_EEENS6_IJNS7_ILi1EEESI_SI_EEESC_SE_Li256ELb0ELb1ELb0ELb0EEENS1_30DynamicPersistentTileSchedulerILi256ELi256ELb0ELb1ELb0EEEEEEEEEvNT_6ParamsE)
        .other          _ZN7cutlass13device_kernelIN5flash19enable_sm80_to_sm89INS1_16FlashAttnFwdSm80INS1_25CollectiveMainloopFwdSm80ILi8ELi1ELb0EN4cute5tupleIJNS5_1CILi128EEENS7_ILi64EEENS7_ILi192EEEEEELi192ENS_6half_tEfNS_4arch4Sm80ELb1ELb0ELb0ELb0ELb1ELb0ELb1ELb0EEENS1_21CollectiveEpilogueFwdINS6_IJS8_SA_S9_EEENS6_IJNS7_ILi1EEESI_SI_EEESC_SE_Li256ELb0ELb1ELb0ELb0EEENS1_30DynamicPersistentTileSchedulerILi256ELi256ELb0ELb1ELb0EEEEEEEEEvNT_6ParamsE,@"STO_CUDA_ENTRY STV_DEFAULT"
_ZN7cutlass13device_kernelIN5flash19enable_sm80_to_sm89INS1_16FlashAttnFwdSm80INS1_25CollectiveMainloopFwdSm80ILi8ELi1ELb0EN4cute5tupleIJNS5_1CILi128EEENS7_ILi64EEENS7_ILi192EEEEEELi192ENS_6half_tEfNS_4arch4Sm80ELb1ELb0ELb0ELb0ELb1ELb0ELb1ELb0EEENS1_21CollectiveEpilogueFwdINS6_IJS8_SA_S9_EEENS6_IJNS7_ILi1EEESI_SI_EEESC_SE_Li256ELb0ELb1ELb0ELb0EEENS1_30DynamicPersistentTileSchedulerILi256ELi256ELb0ELb1ELb0EEEEEEEEEvNT_6ParamsE:
[----:B------:R-:W-:Y:S01]  /*0000*/  LDC R1, c[0x0][0x28] ;  /* 0x00000a00ff017b82 */ /* 0x000fe20000000800 */
[----:B------:R-:W-:Y:S05]  /*0010*/  EXIT ;  /* 0x000000000000794d */ /* 0x000fea0003800000 */
.L_x_6:
        /* <DEDUP_REMOVED lines=14> */
.L_x_24:


//--------------------- .text._ZN7cutlass13device_kernelIN5flash19enable_sm80_to_sm89INS1_16FlashAttnFwdSm80INS1_25CollectiveMainloopFwdSm80ILi8ELi1ELb0EN4cute5tupleIJNS5_1CILi128EEENS7_ILi64EEENS7_ILi192EEEEEELi192ENS_6half_tEfNS_4arch4Sm80ELb1ELb0ELb0ELb1ELb1ELb0ELb1ELb0EEENS1_21CollectiveEpilogueFwdINS6_IJS8_SA_S9_EEENS6_IJNS7_ILi1EEESI_SI_EEESC_SE_Li256ELb1ELb1ELb0ELb0EEENS1_19SingleTileSchedulerILb1ELb0ELb1ELi128EEEEEEEEEvNT_6ParamsE --------------------------
	.section	.text._ZN7cutlass13device_kernelIN5flash19enable_sm80_to_sm89INS1_16FlashAttnFwdSm80INS1_25CollectiveMainloopFwdSm80ILi8ELi1ELb0EN4cute5tupleIJNS5_1CILi128EEENS7_ILi64EEENS7_ILi192EEEEEELi192ENS_6half_tEfNS_4arch4Sm80ELb1ELb0ELb0ELb1ELb1ELb0ELb1ELb0EEENS1_21CollectiveEpilogueFwdINS6_IJS8_SA_S9_EEENS6_IJNS7_ILi1EEESI_SI_EEESC_SE_Li256ELb1ELb1ELb0ELb0EEENS1_19SingleTileSchedulerILb1ELb0ELb1ELi128EEEEEEEEEvNT_6ParamsE,"ax",@progbits
	.align	128
.text._ZN7cutlass13device_kernelIN5flash19enable_sm80_to_sm89INS1_16FlashAttnFwdSm80INS1_25CollectiveMainloopFwdSm80ILi8ELi1ELb0EN4cute5tupleIJNS5_1CILi128EEENS7_ILi64EEENS7_ILi192EEEEEELi192ENS_6half_tEfNS_4arch4Sm80ELb1ELb0ELb0ELb1ELb1ELb0ELb1ELb0EEENS1_21CollectiveEpilogueFwdINS6_IJS8_SA_S9_EEENS6_IJNS7_ILi1EEESI_SI_EEESC_SE_Li256ELb1ELb1ELb0ELb0EEENS1_19SingleTileSchedulerILb1ELb0ELb1ELi128EEEEEEEEEvNT_6ParamsE:
        .type           _ZN7cutlass13device_kernelIN5flash19enable_sm80_to_sm89INS1_16FlashAttnFwdSm80INS1_25CollectiveMainloopFwdSm80ILi8ELi1ELb0EN4cute5tupleIJNS5_1CILi128EEENS7_ILi64EEENS7_ILi192EEEEEELi192ENS_6half_tEfNS_4arch4Sm80ELb1ELb0ELb0ELb1ELb1ELb0ELb1ELb0EEENS1_21CollectiveEpilogueFwdINS6_IJS8_SA_S9_EEENS6_IJNS7_ILi1EEESI_SI_EEESC_SE_Li256ELb1ELb1ELb0ELb0EEENS1_19SingleTileSchedulerILb1ELb0ELb1ELi128EEEEEEEEEvNT_6ParamsE,@function
        .size           _ZN7cutlass13device_kernelIN5flash19enable_sm80_to_sm89INS1_16FlashAttnFwdSm80INS1_25CollectiveMainloopFwdSm80ILi8ELi1ELb0EN4cute5tupleIJNS5_1CILi128EEENS7_ILi64EEENS7_ILi192EEEEEELi192ENS_6half_tEfNS_4arch4Sm80ELb1ELb0ELb0ELb1ELb1ELb0ELb1ELb0EEENS1_21CollectiveEpilogueFwdINS6_IJS8_SA_S9_EEENS6_IJNS7_ILi1EEESI_SI_EEESC_SE_Li256ELb1ELb1ELb0ELb0EEENS1_19SingleTileSchedulerILb1ELb0ELb1ELi128EEEEEEEEEvNT_6ParamsE,(.L_x_25 - _ZN7cutlass13device_kernelIN5flash19enable_sm80_to_sm89INS1_16FlashAttnFwdSm80INS1_25CollectiveMainloopFwdSm80ILi8ELi1ELb0EN4cute5tupleIJNS5_1CILi128EEENS7_ILi64EEENS7_ILi192EEEEEELi192ENS_6half_tEfNS_4arch4Sm80ELb1ELb0ELb0ELb1ELb1ELb0ELb1ELb0EEENS1_21CollectiveEpilogueFwdINS6_IJS8_SA_S9_EEENS6_IJNS7_ILi1EEESI_SI_EEESC_SE_Li256ELb1ELb1ELb0ELb0EEENS1_19SingleTileSchedulerILb1ELb0ELb1ELi128EEEEEEEEEvNT_6ParamsE)
        .other          _ZN7cutlass13device_kernelIN5flash19enable_sm80_to_sm89INS1_16FlashAttnFwdSm80INS1_25CollectiveMainloopFwdSm80ILi8ELi1ELb0EN4cute5tupleIJNS5_1CILi128EEENS7_ILi64EEENS7_ILi192EEEEEELi192ENS_6half_tEfNS_4arch4Sm80ELb1ELb0ELb0ELb1ELb1ELb0ELb1ELb0EEENS1_21CollectiveEpilogueFwdINS6_IJS8_SA_S9_EEENS6_IJNS7_ILi1EEESI_SI_EEESC_SE_Li256ELb1ELb1ELb0ELb0EEENS1_19SingleTileSchedulerILb1ELb0ELb1ELi128EEEEEEEEEvNT_6ParamsE,@"STO_CUDA_ENTRY STV_DEFAULT"
_ZN7cutlass13device_kernelIN5flash19enable_sm80_to_sm89INS1_16FlashAttnFwdSm80INS1_25CollectiveMainloopFwdSm80ILi8ELi1ELb0EN4cute5tupleIJNS5_1CILi128EEENS7_ILi64EEENS7_ILi192EEEEEELi192ENS_6half_tEfNS_4arch4Sm80ELb1ELb0ELb0ELb1ELb1ELb0ELb1ELb0EEENS1_21CollectiveEpilogueFwdINS6_IJS8_SA_S9_EEENS6_IJNS7_ILi1EEESI_SI_EEESC_SE_Li256ELb1ELb1ELb0ELb0EEENS1_19SingleTileSchedulerILb1ELb0ELb1ELi128EEEEEEEEEvNT_6ParamsE:
[----:B------:R-:W-:Y:S01]  /*0000*/  LDC R1, c[0x0][0x28] ;  /* 0x00000a00ff017b82 */ /* 0x000fe20000000800 */
[----:B------:R-:W-:Y:S05]  /*0010*/  EXIT ;  /* 0x000000000000794d */ /* 0x000fea0003800000 */
.L_x_7:
        /* <DEDUP_REMOVED lines=14> */
.L_x_25:


//--------------------- .text._ZN7cutlass13device_kernelIN5flash19enable_sm80_to_sm89INS1_16FlashAttnFwdSm80INS1_25CollectiveMainloopFwdSm80ILi8ELi1ELb0EN4cute5tupleIJNS5_1CILi128EEENS7_ILi64EEENS7_ILi192EEEEEELi192ENS_6half_tEfNS_4arch4Sm80ELb1ELb0ELb0ELb1ELb1ELb1ELb1ELb0EEENS1_21CollectiveEpilogueFwdINS6_IJS8_SA_S9_EEENS6_IJNS7_ILi1EEESI_SI_EEESC_SE_Li256ELb1ELb1ELb0ELb0EEENS1_19SingleTileSchedulerILb1ELb0ELb1ELi128EEEEEEEEEvNT_6ParamsE --------------------------
	.section	.text._ZN7cutlass13device_kernelIN5flash19enable_sm80_to_sm89INS1_16FlashAttnFwdSm80INS1_25CollectiveMainloopFwdSm80ILi8ELi1ELb0EN4cute5tupleIJNS5_1CILi128EEENS7_ILi64EEENS7_ILi192EEEEEELi192ENS_6half_tEfNS_4arch4Sm80ELb1ELb0ELb0ELb1ELb1ELb1ELb1ELb0EEENS1_21CollectiveEpilogueFwdINS6_IJS8_SA_S9_EEENS6_IJNS7_ILi1EEESI_SI_EEESC_SE_Li256ELb1ELb1ELb0ELb0EEENS1_19SingleTileSchedulerILb1ELb0ELb1ELi128EEEEEEEEEvNT_6ParamsE,"ax",@progbits
	.align	128
.text._ZN7cutlass13device_kernelIN5flash19enable_sm80_to_sm89INS1_16FlashAttnFwdSm80INS1_25CollectiveMainloopFwdSm80ILi8ELi1ELb0EN4cute5tupleIJNS5_1CILi128EEENS7_ILi64EEENS7_ILi192EEEEEELi192ENS_6half_tEfNS_4arch4Sm80ELb1ELb0ELb0ELb1ELb1ELb1ELb1ELb0EEENS1_21CollectiveEpilogueFwdINS6_IJS8_SA_S9_EEENS6_IJNS7_ILi1EEESI_SI_EEESC_SE_Li256ELb1ELb1ELb0ELb0EEENS1_19SingleTileSchedulerILb1ELb0ELb1ELi128EEEEEEEEEvNT_6ParamsE:
        .type           _ZN7cutlass13device_kernelIN5flash19enable_sm80_to_sm89INS1_16FlashAttnFwdSm80INS1_25CollectiveMainloopFwdSm80ILi8ELi1ELb0EN4cute5tupleIJNS5_1CILi128EEENS7_ILi64EEENS7_ILi192EEEEEELi192ENS_6half_tEfNS_4arch4Sm80ELb1ELb0ELb0ELb1ELb1ELb1ELb1ELb0EEENS1_21CollectiveEpilogueFwdINS6_IJS8_SA_S9_EEENS6_IJNS7_ILi1EEESI_SI_EEESC_SE_Li256ELb1ELb1ELb0ELb0EEENS1_19SingleTileSchedulerILb1ELb0ELb1ELi128EEEEEEEEEvNT_6ParamsE,@function
        .size           _ZN7cutlass13device_kernelIN5flash19enable_sm80_to_sm89INS1_16FlashAttnFwdSm80INS1_25CollectiveMainloopFwdSm80ILi8ELi1ELb0EN4cute5tupleIJNS5_1CILi128EEENS7_ILi64EEENS7_ILi192EEEEEELi192ENS_6half_tEfNS_4arch4Sm80ELb1ELb0ELb0ELb1ELb1ELb1ELb1ELb0EEENS1_21CollectiveEpilogueFwdINS6_IJS8_SA_S9_EEENS6_IJNS7_ILi1EEESI_SI_EEESC_SE_Li256ELb1ELb1ELb0ELb0EEENS1_19SingleTileSchedulerILb1ELb0ELb1ELi128EEEEEEEEEvNT_6ParamsE,(.L_x_26 - _ZN7cutlass13device_kernelIN5flash19enable_sm80_to_sm89INS1_16FlashAttnFwdSm80INS1_25CollectiveMainloopFwdSm80ILi8ELi1ELb0EN4cute5tupleIJNS5_1CILi128EEENS7_ILi64EEENS7_ILi192EEEEEELi192ENS_6half_tEfNS_4arch4Sm80ELb1ELb0ELb0ELb1ELb1ELb1ELb1ELb0EEENS1_21CollectiveEpilogueFwdINS6_IJS8_SA_S9_EEENS6_IJNS7_ILi1EEESI_SI_EEESC_SE_Li256ELb1ELb1ELb0ELb0EEENS1_19SingleTileSchedulerILb1ELb0ELb1ELi128EEEEEEEEEvNT_6ParamsE)
        .other          _ZN7cutlass13device_kernelIN5flash19enable_sm80_to_sm89INS1_16FlashAttnFwdSm80INS1_25CollectiveMainloopFwdSm80ILi8ELi1ELb0EN4cute5tupleIJNS5_1CILi128EEENS7_ILi64EEENS7_ILi192EEEEEELi192ENS_6half_tEfNS_4arch4Sm80ELb1ELb0ELb0ELb1ELb1ELb1ELb1ELb0EEENS1_21CollectiveEpilogueFwdINS6_IJS8_SA_S9_EEENS6_IJNS7_ILi1EEESI_SI_EEESC_SE_Li256ELb1ELb1ELb0ELb0EEENS1_19SingleTileSchedulerILb1ELb0ELb1ELi128EEEEEEEEEvNT_6ParamsE,@"STO_CUDA_ENTRY STV_DEFAULT"
_ZN7cutlass13device_kernelIN5flash19enable_sm80_to_sm89INS1_16FlashAttnFwdSm80INS1_25CollectiveMainloopFwdSm80ILi8ELi1ELb0EN4cute5tupleIJNS5_1CILi128EEENS7_ILi64EEENS7_ILi192EEEEEELi192ENS_6half_tEfNS_4arch4Sm80ELb1ELb0ELb0ELb1ELb1ELb1ELb1ELb0EEENS1_21CollectiveEpilogueFwdINS6_IJS8_SA_S9_EEENS6_IJNS7_ILi1EEESI_SI_EEESC_SE_Li256ELb1ELb1ELb0ELb0EEENS1_19SingleTileSchedulerILb1ELb0ELb1ELi128EEEEEEEEEvNT_6ParamsE:
[----:B------:R-:W-:Y:S01]  /*0000*/  LDC R1, c[0x0][0x28] ;  /* 0x00000a00ff017b82 */ /* 0x000fe20000000800 */
[----:B------:R-:W-:Y:S05]  /*0010*/  EXIT ;  /* 0x000000000000794d */ /* 0x000fea0003800000 */
.L_x_8:
        /* <DEDUP_REMOVED lines=14> */
.L_x_26:


//--------------------- .text._ZN7cutlass13device_kernelIN5flash19enable_sm80_to_sm89INS1_16FlashAttnFwdSm80INS1_25CollectiveMainloopFwdSm80ILi8ELi2ELb0EN4cute5tupleIJNS5_1CILi128EEENS7_ILi64EEENS7_ILi192EEEEEELi192ENS_6half_tEfNS_4arch4Sm80ELb0ELb0ELb0ELb0ELb1ELb0ELb1ELb0EEENS1_21CollectiveEpilogueFwdINS6_IJS8_SA_S9_EEENS6_IJNS7_ILi1EEESI_SI_EEESC_SE_Li256ELb0ELb1ELb0ELb0EEENS1_19SingleTileSchedulerILb0ELb0ELb1ELi128EEEEEEEEEvNT_6ParamsE --------------------------
	.section	.text._ZN7cutlass13device_kernelIN5flash19enable_sm80_to_sm89INS1_16FlashAttnFwdSm80INS1_25CollectiveMainloopFwdSm80ILi8ELi2ELb0EN4cute5tupleIJNS5_1CILi128EEENS7_ILi64EEENS7_ILi192EEEEEELi192ENS_6half_tEfNS_4arch4Sm80ELb0ELb0ELb0ELb0ELb1ELb0ELb1ELb0EEENS1_21CollectiveEpilogueFwdINS6_IJS8_SA_S9_EEENS6_IJNS7_ILi1EEESI_SI_EEESC_SE_Li256ELb0ELb1ELb0ELb0EEENS1_19SingleTileSchedulerILb0ELb0ELb1ELi128EEEEEEEEEvNT_6ParamsE,"ax",@progbits
	.align	128
.text._ZN7cutlass13device_kernelIN5flash19enable_sm80_to_sm89INS1_16FlashAttnFwdSm80INS1_25CollectiveMainloopFwdSm80ILi8ELi2ELb0EN4cute5tupleIJNS5_1CILi128EEENS7_ILi64EEENS7_ILi192EEEEEELi192ENS_6half_tEfNS_4arch4Sm80ELb0ELb0ELb0ELb0ELb1ELb0ELb1ELb0EEENS1_21CollectiveEpilogueFwdINS6_IJS8_SA_S9_EEENS6_IJNS7_ILi1EEESI_SI_EEESC_SE_Li256ELb0ELb1ELb0ELb0EEENS1_19SingleTileSchedulerILb0ELb0ELb1ELi128EEEEEEEEEvNT_6ParamsE:
        .type           _ZN7cutlass13device_kernelIN5flash19enable_sm80_to_sm89INS1_16FlashAttnFwdSm80INS1_25CollectiveMainloopFwdSm80ILi8ELi2ELb0EN4cute5tupleIJNS5_1CILi128EEENS7_ILi64EEENS7_ILi192EEEEEELi192ENS_6half_tEfNS_4arch4Sm80ELb0ELb0ELb0ELb0ELb1ELb0ELb1ELb0EEENS1_21CollectiveEpilogueFwdINS6_IJS8_SA_S9_EEENS6_IJNS7_ILi1EEESI_SI_EEESC_SE_Li256ELb0ELb1ELb0ELb0EEENS1_19SingleTileSchedulerILb0ELb0ELb1ELi128EEEEEEEEEvNT_6ParamsE,@function
        .size           _ZN7cutlass13device_kernelIN5flash19enable_sm80_to_sm89INS1_16FlashAttnFwdSm80INS1_25CollectiveMainloopFwdSm80ILi8ELi2ELb0EN4cute5tupleIJNS5_1CILi128EEENS7_ILi64EEENS7_ILi192EEEEEELi192ENS_6half_tEfNS_4arch4Sm80ELb0ELb0ELb0ELb0ELb1ELb0ELb1ELb0EEENS1_21CollectiveEpilogueFwdINS6_IJS8_SA_S9_EEENS6_IJNS7_ILi1EEESI_SI_EEESC_SE_Li256ELb0ELb1ELb0ELb0EEENS1_19SingleTileSchedulerILb0ELb0ELb1ELi128EEEEEEEEEvNT_6ParamsE,(.L_x_27 - _ZN7cutlass13device_kernelIN5flash19enable_sm80_to_sm89INS1_16FlashAttnFwdSm80INS1_25CollectiveMainloopFwdSm80ILi8ELi2ELb0EN4cute5tupleIJNS5_1CILi128EEENS7_ILi64EEENS7_ILi192EEEEEELi192ENS_6half_tEfNS_4arch4Sm80ELb0ELb0ELb0ELb0ELb1ELb0ELb1ELb0EEENS1_21CollectiveEpilogueFwdINS6_IJS8_SA_S9_EEENS6_IJNS7_ILi1EEESI_SI_EEESC_SE_Li256ELb0ELb1ELb0ELb0EEENS1_19SingleTileSchedulerILb0ELb0ELb1ELi128EEEEEEEEEvNT_6ParamsE)
        .other          _ZN7cutlass13device_kernelIN5flash19enable_sm80_to_sm89INS1_16FlashAttnFwdSm80INS1_25CollectiveMainloopFwdSm80ILi8ELi2ELb0EN4cute5tupleIJNS5_1CILi128EEENS7_ILi64EEENS7_ILi192EEEEEELi192ENS_6half_tEfNS_4arch4Sm80ELb0ELb0ELb0ELb0ELb1ELb0ELb1ELb0EEENS1_21CollectiveEpilogueFwdINS6_IJS8_SA_S9_EEENS6_IJNS7_ILi1EEESI_SI_EEESC_SE_Li256ELb0ELb1ELb0ELb0EEENS1_19SingleTileSchedulerILb0ELb0ELb1ELi128EEEEEEEEEvNT_6ParamsE,@"STO_CUDA_ENTRY STV_DEFAULT"
_ZN7cutlass13device_kernelIN5flash19enable_sm80_to_sm89INS1_16FlashAttnFwdSm80INS1_25CollectiveMainloopFwdSm80ILi8ELi2ELb0EN4cute5tupleIJNS5_1CILi128EEENS7_ILi64EEENS7_ILi192EEEEEELi192ENS_6half_tEfNS_4arch4Sm80ELb0ELb0ELb0ELb0ELb1ELb0ELb1ELb0EEENS1_21CollectiveEpilogueFwdINS6_IJS8_SA_S9_EEENS6_IJNS7_ILi1EEESI_SI_EEESC_SE_Li256ELb0ELb1ELb0ELb0EEENS1_19SingleTileSchedulerILb0ELb0ELb1ELi128EEEEEEEEEvNT_6ParamsE:
[----:B------:R-:W-:Y:S01]  /*0000*/  LDC R1, c[0x0][0x28] ;  /* 0x00000a00ff017b82 */ /* 0x000fe20000000800 */
[----:B------:R-:W-:Y:S05]  /*0010*/  EXIT ;  /* 0x000000000000794d */ /* 0x000fea0003800000 */
.L_x_9:
        /* <DEDUP_REMOVED lines=14> */
.L_x_27:


//--------------------- .text._ZN7cutlass13device_kernelIN5flash19enable_sm80_to_sm89INS1_16FlashAttnFwdSm80INS1_25CollectiveMainloopFwdSm80ILi8ELi2ELb0EN4cute5tupleIJNS5_1CILi128EEENS7_ILi64EEENS7_ILi192EEEEEELi192ENS_6half_tEfNS_4arch4Sm80ELb0ELb0ELb0ELb1ELb1ELb0ELb1ELb0EEENS1_21CollectiveEpilogueFwdINS6_IJS8_SA_S9_EEENS6_IJNS7_ILi1EEESI_SI_EEESC_SE_Li256ELb1ELb1ELb0ELb0EEENS1_19SingleTileSchedulerILb1ELb0ELb1ELi128EEEEEEEEEvNT_6ParamsE --------------------------
	.section	.text._ZN7cutlass13device_kernelIN5flash19enable_sm80_to_sm89INS1_16FlashAttnFwdSm80INS1_25CollectiveMainloopFwdSm80ILi8ELi2ELb0EN4cute5tupleIJNS5_1CILi128EEENS7_ILi64EEENS7_ILi192EEEEEELi192ENS_6half_tEfNS_4arch4Sm80ELb0ELb0ELb0ELb1ELb1ELb0ELb1ELb0EEENS1_21CollectiveEpilogueFwdINS6_IJS8_SA_S9_EEENS6_IJNS7_ILi1EEESI_SI_EEESC_SE_Li256ELb1ELb1ELb0ELb0EEENS1_19SingleTileSchedulerILb1ELb0ELb1ELi128EEEEEEEEEvNT_6ParamsE,"ax",@progbits
	.align	128
.text._ZN7cutlass13device_kernelIN5flash19enable_sm80_to_sm89INS1_16FlashAttnFwdSm80INS1_25CollectiveMainloopFwdSm80ILi8ELi2ELb0EN4cute5tupleIJNS5_1CILi128EEENS7_ILi64EEENS7_ILi192EEEEEELi192ENS_6half_tEfNS_4arch4Sm80ELb0ELb0ELb0ELb1ELb1ELb0ELb1ELb0EEENS1_21CollectiveEpilogueFwdINS6_IJS8_SA_S9_EEENS6_IJNS7_ILi1EEESI_SI_EEESC_SE_Li256ELb1ELb1ELb0ELb0EEENS1_19SingleTileSchedulerILb1ELb0ELb1ELi128EEEEEEEEEvNT_6ParamsE:
        .type           _ZN7cutlass13device_kernelIN5flash19enable_sm80_to_sm89INS1_16FlashAttnFwdSm80INS1_25CollectiveMainloopFwdSm80ILi8ELi2ELb0EN4cute5tupleIJNS5_1CILi128EEENS7_ILi64EEENS7_ILi192EEEEEELi192ENS_6half_tEfNS_4arch4Sm80ELb0ELb0ELb0ELb1ELb1ELb0ELb1ELb0EEENS1_21CollectiveEpilogueFwdINS6_IJS8_SA_S9_EEENS6_IJNS7_ILi1EEESI_SI_EEESC_SE_Li256ELb1ELb1ELb0ELb0EEENS1_19SingleTileSchedulerILb1ELb0ELb1ELi128EEEEEEEEEvNT_6ParamsE,@function
        .size           _ZN7cutlass13device_kernelIN5flash19enable_sm80_to_sm89INS1_16FlashAttnFwdSm80INS1_25CollectiveMainloopFwdSm80ILi8ELi2ELb0EN4cute5tupleIJNS5_1CILi128EEENS7_ILi64EEENS7_ILi192EEEEEELi192ENS_6half_tEfNS_4arch4Sm80ELb0ELb0ELb0ELb1ELb1ELb0ELb1ELb0EEENS1_21CollectiveEpilogueFwdINS6_IJS8_SA_S9_EEENS6_IJNS7_ILi1EEESI_SI_EEESC_SE_Li256ELb1ELb1ELb0ELb0EEENS1_19SingleTileSchedulerILb1ELb0ELb1ELi128EEEEEEEEEvNT_6ParamsE,(.L_x_28 - _ZN7cutlass13device_kernelIN5flash19enable_sm80_to_sm89INS1_16FlashAttnFwdSm80INS1_25CollectiveMainloopFwdSm80ILi8ELi2ELb0EN4cute5tupleIJNS5_1CILi128EEENS7_ILi64EEENS7_ILi192EEEEEELi192ENS_6half_tEfNS_4arch4Sm80ELb0ELb0ELb0ELb1ELb1ELb0ELb1ELb0EEENS1_21CollectiveEpilogueFwdINS6_IJS8_SA_S9_EEENS6_IJNS7_ILi1EEESI_SI_EEESC_SE_Li256ELb1ELb1ELb0ELb0EEENS1_19SingleTileSchedulerILb1ELb0ELb1ELi128EEEEEEEEEvNT_6ParamsE)
        .other          _ZN7cutlass13device_kernelIN5flash19enable_sm80_to_sm89INS1_16FlashAttnFwdSm80INS1_25CollectiveMainloopFwdSm80ILi8ELi2ELb0EN4cute5tupleIJNS5_1CILi128EEENS7_ILi64EEENS7_ILi192EEEEEELi192ENS_6half_tEfNS_4arch4Sm80ELb0ELb0ELb0ELb1ELb1ELb0ELb1ELb0EEENS1_21CollectiveEpilogueFwdINS6_IJS8_SA_S9_EEENS6_IJNS7_ILi1EEESI_SI_EEESC_SE_Li256ELb1ELb1ELb0ELb0EEENS1_19SingleTileSchedulerILb1ELb0ELb1ELi128EEEEEEEEEvNT_6ParamsE,@"STO_CUDA_ENTRY STV_DEFAULT"
_ZN7cutlass13device_kernelIN5flash19enable_sm80_to_sm89INS1_16FlashAttnFwdSm80INS1_25CollectiveMainloopFwdSm80ILi8ELi2ELb0EN4cute5tupleIJNS5_1CILi128EEENS7_ILi64EEENS7_ILi192EEEEEELi192ENS_6half_tEfNS_4arch4Sm80ELb0ELb0ELb0ELb1ELb1ELb0ELb1ELb0EEENS1_21CollectiveEpilogueFwdINS6_IJS8_SA_S9_EEENS6_IJNS7_ILi1EEESI_SI_EEESC_SE_Li256ELb1ELb1ELb0ELb0EEENS1_19SingleTileSchedulerILb1ELb0ELb1ELi128EEEEEEEEEvNT_6ParamsE:
[----:B------:R-:W-:Y:S01]  /*0000*/  LDC R1, c[0x0][0x28] ;  /* 0x00000a00ff017b82 */ /* 0x000fe20000000800 */
[----:B------:R-:W-:Y:S05]  /*0010*/  EXIT ;  /* 0x000000000000794d */ /* 0x000fea0003800000 */
.L_x_10:
        /* <DEDUP_REMOVED lines=14> */
.L_x_28:


//--------------------- .text._ZN7cutlass13device_kernelIN5flash19enable_sm80_to_sm89INS1_16FlashAttnFwdSm80INS1_25CollectiveMainloopFwdSm80ILi8ELi2ELb0EN4cute5tupleIJNS5_1CILi128EEENS7_ILi64EEENS7_ILi192EEEEEELi192ENS_6half_tEfNS_4arch4Sm80ELb0ELb0ELb0ELb1ELb1ELb1ELb1ELb0EEENS1_21CollectiveEpilogueFwdINS6_IJS8_SA_S9_EEENS6_IJNS7_ILi1EEESI_SI_EEESC_SE_Li256ELb1ELb1ELb0ELb0EEENS1_19SingleTileSchedulerILb1ELb0ELb1ELi128EEEEEEEEEvNT_6ParamsE --------------------------
	.section	.text._ZN7cutlass13device_kernelIN5flash19enable_sm80_to_sm89INS1_16FlashAttnFwdSm80INS1_25CollectiveMainloopFwdSm80ILi8ELi2ELb0EN4cute5tupleIJNS5_1CILi128EEENS7_ILi64EEENS7_ILi192EEEEEELi192ENS_6half_tEfNS_4arch4Sm80ELb0ELb0ELb0ELb1ELb1ELb1ELb1ELb0EEENS1_21CollectiveEpilogueFwdINS6_IJS8_SA_S9_EEENS6_IJNS7_ILi1EEESI_SI_EEESC_SE_Li256ELb1ELb1ELb0ELb0EEENS1_19SingleTileSchedulerILb1ELb0ELb1ELi128EEEEEEEEEvNT_6ParamsE,"ax",@progbits
	.align	128
.text._ZN7cutlass13device_kernelIN5flash19enable_sm80_to_sm89INS1_16FlashAttnFwdSm80INS1_25CollectiveMainloopFwdSm80ILi8ELi2ELb0EN4cute5tupleIJNS5_1CILi128EEENS7_ILi64EEENS7_ILi192EEEEEELi192ENS_6half_tEfNS_4arch4Sm80ELb0ELb0ELb0ELb1ELb1ELb1ELb1ELb0EEENS1_21CollectiveEpilogueFwdINS6_IJS8_SA_S9_EEENS6_IJNS7_ILi1EEESI_SI_EEESC_SE_Li256ELb1ELb1ELb0ELb0EEENS1_19SingleTileSchedulerILb1ELb0ELb1ELi128EEEEEEEEEvNT_6ParamsE:
        .type           _ZN7cutlass13device_kernelIN5flash19enable_sm80_to_sm89INS1_16FlashAttnFwdSm80INS1_25CollectiveMainloopFwdSm80ILi8ELi2ELb0EN4cute5tupleIJNS5_1CILi128EEENS7_ILi64EEENS7_ILi192EEEEEELi192ENS_6half_tEfNS_4arch4Sm80ELb0ELb0ELb0ELb1ELb1ELb1ELb1ELb0EEENS1_21CollectiveEpilogueFwdINS6_IJS8_SA_S9_EEENS6_IJNS7_ILi1EEESI_SI_EEESC_SE_Li256ELb1ELb1ELb0ELb0EEENS1_19SingleTileSchedulerILb1ELb0ELb1ELi128EEEEEEEEEvNT_6ParamsE,@function
        .size           _ZN7cutlass13device_kernelIN5flash19enable_sm80_to_sm89INS1_16FlashAttnFwdSm80INS1_25CollectiveMainloopFwdSm80ILi8ELi2ELb0EN4cute5tupleIJNS5_1CILi128EEENS7_ILi64EEENS7_ILi192EEEEEELi192ENS_6half_tEfNS_4arch4Sm80ELb0ELb0ELb0ELb1ELb1ELb1ELb1ELb0EEENS1_21CollectiveEpilogueFwdINS6_IJS8_SA_S9_EEENS6_IJNS7_ILi1EEESI_SI_EEESC_SE_Li256ELb1ELb1ELb0ELb0EEENS1_19SingleTileSchedulerILb1ELb0ELb1ELi128EEEEEEEEEvNT_6ParamsE,(.L_x_29 - _ZN7cutlass13device_kernelIN5flash19enable_sm80_to_sm89INS1_16FlashAttnFwdSm80INS1_25CollectiveMainloopFwdSm80ILi8ELi2ELb0EN4cute5tupleIJNS5_1CILi128EEENS7_ILi64EEENS7_ILi192EEEEEELi192ENS_6half_tEfNS_4arch4Sm80ELb0ELb0ELb0ELb1ELb1ELb1ELb1ELb0EEENS1_21CollectiveEpilogueFwdINS6_IJS8_SA_S9_EEENS6_IJNS7_ILi1EEESI_SI_EEESC_SE_Li256ELb1ELb1ELb0ELb0EEENS1_19SingleTileSchedulerILb1ELb0ELb1ELi128EEEEEEEEEvNT_6ParamsE)
        .other          _ZN7cutlass13device_kernelIN5flash19enable_sm80_to_sm89INS1_16FlashAttnFwdSm80INS1_25CollectiveMainloopFwdSm80ILi8ELi2ELb0EN4cute5tupleIJNS5_1CILi128EEENS7_ILi64EEENS7_ILi192EEEEEELi192ENS_6half_tEfNS_4arch4Sm80ELb0ELb0ELb0ELb1ELb1ELb1ELb1ELb0EEENS1_21CollectiveEpilogueFwdINS6_IJS8_SA_S9_EEENS6_IJNS7_ILi1EEESI_SI_EEESC_SE_Li256ELb1ELb1ELb0ELb0EEENS1_19SingleTileSchedulerILb1ELb0ELb1ELi128EEEEEEEEEvNT_6ParamsE,@"STO_CUDA_ENTRY STV_DEFAULT"
_ZN7cutlass13device_kernelIN5flash19enable_sm80_to_sm89INS1_16FlashAttnFwdSm80INS1_25CollectiveMainloopFwdSm80ILi8ELi2ELb0EN4cute5tupleIJNS5_1CILi128EEENS7_ILi64EEENS7_ILi192EEEEEELi192ENS_6half_tEfNS_4arch4Sm80ELb0ELb0ELb0ELb1ELb1ELb1ELb1ELb0EEENS1_21CollectiveEpilogueFwdINS6_IJS8_SA_S9_EEENS6_IJNS7_ILi1EEESI_SI_EEESC_SE_Li256ELb1ELb1ELb0ELb0EEENS1_19SingleTileSchedulerILb1ELb0ELb1ELi128EEEEEEEEEvNT_6ParamsE:
[----:B------:R-:W-:Y:S01]  /*0000*/  LDC R1, c[0x0][0x28] ;  /* 0x00000a00ff017b82 */ /* 0x000fe20000000800 */
[----:B------:R-:W-:Y:S05]  /*0010*/  EXIT ;  /* 0x000000000000794d */ /* 0x000fea0003800000 */
.L_x_11:
        /* <DEDUP_REMOVED lines=14> */
.L_x_29:


//--------------------- .text._ZN7cutlass13device_kernelIN5flash19enable_sm80_to_sm89INS1_16FlashAttnFwdSm80INS1_25CollectiveMainloopFwdSm80ILi8ELi2ELb0EN4cute5tupleIJNS5_1CILi128EEENS7_ILi64EEENS7_ILi192EEEEEELi192ENS_6half_tEfNS_4arch4Sm80ELb0ELb1ELb0ELb0ELb1ELb0ELb1ELb0EEENS1_21CollectiveEpilogueFwdINS6_IJS8_SA_S9_EEENS6_IJNS7_ILi1EEESI_SI_EEESC_SE_Li256ELb0ELb1ELb0ELb0EEENS1_19SingleTileSchedulerILb0ELb0ELb1ELi128EEEEEEEEEvNT_6ParamsE --------------------------
	.section	.text._ZN7cutlass13device_kernelIN5flash19enable_sm80_to_sm89INS1_16FlashAttnFwdSm80INS1_25CollectiveMainloopFwdSm80ILi8ELi2ELb0EN4cute5tupleIJNS5_1CILi128EEENS7_ILi64EEENS7_ILi192EEEEEELi192ENS_6half_tEfNS_4arch4Sm80ELb0ELb1ELb0ELb0ELb1ELb0ELb1ELb0EEENS1_21CollectiveEpilogueFwdINS6_IJS8_SA_S9_EEENS6_IJNS7_ILi1EEESI_SI_EEESC_SE_Li256ELb0ELb1ELb0ELb0EEENS1_19SingleTileSchedulerILb0ELb0ELb1ELi128EEEEEEEEEvNT_6ParamsE,"ax",@progbits
	.align	128
.text._ZN7cutlass13device_kernelIN5flash19enable_sm80_to_sm89INS1_16FlashAttnFwdSm80INS1_25CollectiveMainloopFwdSm80ILi8ELi2ELb0EN4cute5tupleIJNS5_1CILi128EEENS7_ILi64EEENS7_ILi192EEEEEELi192ENS_6half_tEfNS_4arch4Sm80ELb0ELb1ELb0ELb0ELb1ELb0ELb1ELb0EEENS1_21CollectiveEpilogueFwdINS6_IJS8_SA_S9_EEENS6_IJNS7_ILi1EEESI_SI_EEESC_SE_Li256ELb0ELb1ELb0ELb0EEENS1_19SingleTileSchedulerILb0ELb0ELb1ELi128EEEEEEEEEvNT_6ParamsE:
        .type           _ZN7cutlass13device_kernelIN5flash19enable_sm80_to_sm89INS1_16FlashAttnFwdSm80INS1_25CollectiveMainloopFwdSm80ILi8ELi2ELb0EN4cute5tupleIJNS5_1CILi128EEENS7_ILi64EEENS7_ILi192EEEEEELi192ENS_6half_tEfNS_4arch4Sm80ELb0ELb1ELb0ELb0ELb1ELb0ELb1ELb0EEENS1_21CollectiveEpilogueFwdINS6_IJS8_SA_S9_EEENS6_IJNS7_ILi1EEESI_SI_EEESC_SE_Li256ELb0ELb1ELb0ELb0EEENS1_19SingleTileSchedulerILb0ELb0ELb1ELi128EEEEEEEEEvNT_6ParamsE,@function
        .size           _ZN7cutlass13device_kernelIN5flash19enable_sm80_to_sm89INS1_16FlashAttnFwdSm80INS1_25CollectiveMainloopFwdSm80ILi8ELi2ELb0EN4cute5tupleIJNS5_1CILi128EEENS7_ILi64EEENS7_ILi192EEEEEELi192ENS_6half_tEfNS_4arch4Sm80ELb0ELb1ELb0ELb0ELb1ELb0ELb1ELb0EEENS1_21CollectiveEpilogueFwdINS6_IJS8_SA_S9_EEENS6_IJNS7_ILi1EEESI_SI_EEESC_SE_Li256ELb0ELb1ELb0ELb0EEENS1_19SingleTileSchedulerILb0ELb0ELb1ELi128EEEEEEEEEvNT_6ParamsE,(.L_x_30 - _ZN7cutlass13device_kernelIN5flash19enable_sm80_to_sm89INS1_16FlashAttnFwdSm80INS1_25CollectiveMainloopFwdSm80ILi8ELi2ELb0EN4cute5tupleIJNS5_1CILi128EEENS7_ILi64EEENS7_ILi192EEEEEELi192ENS_6half_tEfNS_4arch4Sm80ELb0ELb1ELb0ELb0ELb1ELb0ELb1ELb0EEENS1_21CollectiveEpilogueFwdINS6_IJS8_SA_S9_EEENS6_IJNS7_ILi1EEESI_SI_EEESC_SE_Li256ELb0ELb1ELb0ELb0EEENS1_19SingleTileSchedulerILb0ELb0ELb1ELi128EEEEEEEEEvNT_6ParamsE)
        .other          _ZN7cutlass13device_kernelIN5flash19enable_sm80_to_sm89INS1_16FlashAttnFwdSm80INS1_25CollectiveMainloopFwdSm80ILi8ELi2ELb0EN4cute5tupleIJNS5_1CILi128EEENS7_ILi64EEENS7_ILi192EEEEEELi192ENS_6half_tEfNS_4arch4Sm80ELb0ELb1ELb0ELb0ELb1ELb0ELb1ELb0EEENS1_21CollectiveEpilogueFwdINS6_IJS8_SA_S9_EEENS6_IJNS7_ILi1EEESI_SI_EEESC_SE_Li256ELb0ELb1ELb0ELb0EEENS1_19SingleTileSchedulerILb0ELb0ELb1ELi128EEEEEEEEEvNT_6ParamsE,@"STO_CUDA_ENTRY STV_DEFAULT"
_ZN7cutlass13device_kernelIN5flash19enable_sm80_to_sm89INS1_16FlashAttnFwdSm80INS1_25CollectiveMainloopFwdSm80ILi8ELi2ELb0EN4cute5tupleIJNS5_1CILi128EEENS7_ILi64EEENS7_ILi192EEEEEELi192ENS_6half_tEfNS_4arch4Sm80ELb0ELb1ELb0ELb0ELb1ELb0ELb1ELb0EEENS1_21CollectiveEpilogueFwdINS6_IJS8_SA_S9_EEENS6_IJNS7_ILi1EEESI_SI_EEESC_SE_Li256ELb0ELb1ELb0ELb0EEENS1_19SingleTileSchedulerILb0ELb0ELb1ELi128EEEEEEEEEvNT_6ParamsE:
[----:B------:R-:W-:Y:S01]  /*0000*/  LDC R1, c[0x0][0x28] ;  /* 0x00000a00ff017b82 */ /* 0x000fe20000000800 */
[----:B------:R-:W-:Y:S05]  /*0010*/  EXIT ;  /* 0x000000000000794d */ /* 0x000fea0003800000 */
.L_x_12:
        /* <DEDUP_REMOVED lines=14> */
.L_x_30:


//--------------------- .text._ZN7cutlass13device_kernelIN5flash19enable_sm80_to_sm89INS1_16FlashAttnFwdSm80INS1_25CollectiveMainloopFwdSm80ILi8ELi2ELb0EN4cute5tupleIJNS5_1CILi128EEENS7_ILi64EEENS7_ILi192EEEEEELi192ENS_6half_tEfNS_4arch4Sm80ELb0ELb1ELb0ELb1ELb1ELb0ELb1ELb0EEENS1_21CollectiveEpilogueFwdINS6_IJS8_SA_S9_EEENS6_IJNS7_ILi1EEESI_SI_EEESC_SE_Li256ELb1ELb1ELb0ELb0EEENS1_19SingleTileSchedulerILb1ELb0ELb1ELi128EEEEEEEEEvNT_6ParamsE --------------------------
	.section	.text._ZN7cutlass13device_kernelIN5flash19enable_sm80_to_sm89INS1_16FlashAttnFwdSm80INS1_25CollectiveMainloopFwdSm80ILi8ELi2ELb0EN4cute5tupleIJNS5_1CILi128EEENS7_ILi64EEENS7_ILi192EEEEEELi192ENS_6half_tEfNS_4arch4Sm80ELb0ELb1ELb0ELb1ELb1ELb0ELb1ELb0EEENS1_21CollectiveEpilogueFwdINS6_IJS8_SA_S9_EEENS6_IJNS7_ILi1EEESI_SI_EEESC_SE_Li256ELb1ELb1ELb0ELb0EEENS1_19SingleTileSchedulerILb1ELb0ELb1ELi128EEEEEEEEEvNT_6ParamsE,"ax",@progbits
	.align	128
.text._ZN7cutlass13device_kernelIN5flash19enable_sm80_to_sm89INS1_16FlashAttnFwdSm80INS1_25CollectiveMainloopFwdSm80ILi8ELi2ELb0EN4cute5tupleIJNS5_1CILi128EEENS7_ILi64EEENS7_ILi192EEEEEELi192ENS_6half_tEfNS_4arch4Sm80ELb0ELb1ELb0ELb1ELb1ELb0ELb1ELb0EEENS1_21CollectiveEpilogueFwdINS6_IJS8_SA_S9_EEENS6_IJNS7_ILi1EEESI_SI_EEESC_SE_Li256ELb1ELb1ELb0ELb0EEENS1_19SingleTileSchedulerILb1ELb0ELb1ELi128EEEEEEEEEvNT_6ParamsE:
        .type           _ZN7cutlass13device_kernelIN5flash19enable_sm80_to_sm89INS1_16FlashAttnFwdSm80INS1_25CollectiveMainloopFwdSm80ILi8ELi2ELb0EN4cute5tupleIJNS5_1CILi128EEENS7_ILi64EEENS7_ILi192EEEEEELi192ENS_6half_tEfNS_4arch4Sm80ELb0ELb1ELb0ELb1ELb1ELb0ELb1ELb0EEENS1_21CollectiveEpilogueFwdINS6_IJS8_SA_S9_EEENS6_IJNS7_ILi1EEESI_SI_EEESC_SE_Li256ELb1ELb1ELb0ELb0EEENS1_19SingleTileSchedulerILb1ELb0ELb1ELi128EEEEEEEEEvNT_6ParamsE,@function
        .size           _ZN7cutlass13device_kernelIN5flash19enable_sm80_to_sm89INS1_16FlashAttnFwdSm80INS1_25CollectiveMainloopFwdSm80ILi8ELi2ELb0EN4cute5tupleIJNS5_1CILi128EEENS7_ILi64EEENS7_ILi192EEEEEELi192ENS_6half_tEfNS_4arch4Sm80ELb0ELb1ELb0ELb1ELb1ELb0ELb1ELb0EEENS1_21CollectiveEpilogueFwdINS6_IJS8_SA_S9_EEENS6_IJNS7_ILi1EEESI_SI_EEESC_SE_Li256ELb1ELb1ELb0ELb0EEENS1_19SingleTileSchedulerILb1ELb0ELb1ELi128EEEEEEEEEvNT_6ParamsE,(.L_x_31 - _ZN7cutlass13device_kernelIN5flash19enable_sm80_to_sm89INS1_16FlashAttnFwdSm80INS1_25CollectiveMainloopFwdSm80ILi8ELi2ELb0EN4cute5tupleIJNS5_1CILi128EEENS7_ILi64EEENS7_ILi192EEEEEELi192ENS_6half_tEfNS_4arch4Sm80ELb0ELb1ELb0ELb1ELb1ELb0ELb1ELb0EEENS1_21CollectiveEpilogueFwdINS6_IJS8_SA_S9_EEENS6_IJNS7_ILi1EEESI_SI_EEESC_SE_Li256ELb1ELb1ELb0ELb0EEENS1_19SingleTileSchedulerILb1ELb0ELb1ELi128EEEEEEEEEvNT_6ParamsE)
        .other          _ZN7cutlass13device_kernelIN5flash19enable_sm80_to_sm89INS1_16FlashAttnFwdSm80INS1_25CollectiveMainloopFwdSm80ILi8ELi2ELb0EN4cute5tupleIJNS5_1CILi128EEENS7_ILi64EEENS7_ILi192EEEEEELi192ENS_6half_tEfNS_4arch4Sm80ELb0ELb1ELb0ELb1ELb1ELb0ELb1ELb0EEENS1_21CollectiveEpilogueFwdINS6_IJS8_SA_S9_EEENS6_IJNS7_ILi1EEESI_SI_EEESC_SE_Li256ELb1ELb1ELb0ELb0EEENS1_19SingleTileSchedulerILb1ELb0ELb1ELi128EEEEEEEEEvNT_6ParamsE,@"STO_CUDA_ENTRY STV_DEFAULT"
_ZN7cutlass13device_kernelIN5flash19enable_sm80_to_sm89INS1_16FlashAttnFwdSm80INS1_25CollectiveMainloopFwdSm80ILi8ELi2ELb0EN4cute5tupleIJNS5_1CILi128EEENS7_ILi64EEENS7_ILi192EEEEEELi192ENS_6half_tEfNS_4arch4Sm80ELb0ELb1ELb0ELb1ELb1ELb0ELb1ELb0EEENS1_21CollectiveEpilogueFwdINS6_IJS8_SA_S9_EEENS6_IJNS7_ILi1EEESI_SI_EEESC_SE_Li256ELb1ELb1ELb0ELb0EEENS1_19SingleTileSchedulerILb1ELb0ELb1ELi128EEEEEEEEEvNT_6ParamsE:
[----:B------:R-:W-:Y:S01]  /*0000*/  LDC R1, c[0x0][0x28] ;  /* 0x00000a00ff017b82 */ /* 0x000fe20000000800 */
[----:B------:R-:W-:Y:S05]  /*0010*/  EXIT ;  /* 0x000000000000794d */ /* 0x000fea0003800000 */
.L_x_13:
        /* <DEDUP_REMOVED lines=14> */
.L_x_31:


//--------------------- .text._ZN7cutlass13device_kernelIN5flash19enable_sm80_to_sm89INS1_16FlashAttnFwdSm80INS1_25CollectiveMainloopFwdSm80ILi8ELi2ELb0EN4cute5tupleIJNS5_1CILi128EEENS7_ILi64EEENS7_ILi192EEEEEELi192ENS_6half_tEfNS_4arch4Sm80ELb0ELb1ELb0ELb1ELb1ELb1ELb1ELb0EEENS1_21CollectiveEpilogueFwdINS6_IJS8_SA_S9_EEENS6_IJNS7_ILi1EEESI_SI_EEESC_SE_Li256ELb1ELb1ELb0ELb0EEENS1_19SingleTileSchedulerILb1ELb0ELb1ELi128EEEEEEEEEvNT_6ParamsE --------------------------
	.section	.text._ZN7cutlass13device_kernelIN5flash19enable_sm80_to_sm89INS1_16FlashAttnFwdSm80INS1_25CollectiveMainloopFwdSm80ILi8ELi2ELb0EN4cute5tupleIJNS5_1CILi128EEENS7_ILi64EEENS7_ILi192EEEEEELi192ENS_6half_tEfNS_4arch4Sm80ELb0ELb1ELb0ELb1ELb1ELb1ELb1ELb0EEENS1_21CollectiveEpilogueFwdINS6_IJS8_SA_S9_EEENS6_IJNS7_ILi1EEESI_SI_EEESC_SE_Li256ELb1ELb1ELb0ELb0EEENS1_19SingleTileSchedulerILb1ELb0ELb1ELi128EEEEEEEEEvNT_6ParamsE,"ax",@progbits
	.align	128
.text._ZN7cutlass13device_kernelIN5flash19enable_sm80_to_sm89INS1_16FlashAttnFwdSm80INS1_25CollectiveMainloopFwdSm80ILi8ELi2ELb0EN4cute5tupleIJNS5_1CILi128EEENS7_ILi64EEENS7_ILi192EEEEEELi192ENS_6half_tEfNS_4arch4Sm80ELb0ELb1ELb0ELb1ELb1ELb1ELb1ELb0EEENS1_21CollectiveEpilogueFwdINS6_IJS8_SA_S9_EEENS6_IJNS7_ILi1EEESI_SI_EEESC_SE_Li256ELb1ELb1ELb0ELb0EEENS1_19SingleTileSchedulerILb1ELb0ELb1ELi128EEEEEEEEEvNT_6ParamsE:
        .type           _ZN7cutlass13device_kernelIN5flash19enable_sm80_to_sm89INS1_16FlashAttnFwdSm80INS1_25CollectiveMainloopFwdSm80ILi8ELi2ELb0EN4cute5tupleIJNS5_1CILi128EEENS7_ILi64EEENS7_ILi192EEEEEELi192ENS_6half_tEfNS_4arch4Sm80ELb0ELb1ELb0ELb1ELb1ELb1ELb1ELb0EEENS1_21CollectiveEpilogueFwdINS6_IJS8_SA_S9_EEENS6_IJNS7_ILi1EEESI_SI_EEESC_SE_Li256ELb1ELb1ELb0ELb0EEENS1_19SingleTileSchedulerILb1ELb0ELb1ELi128EEEEEEEEEvNT_6ParamsE,@function
        .size           _ZN7cutlass13device_kernelIN5flash19enable_sm80_to_sm89INS1_16FlashAttnFwdSm80INS1_25CollectiveMainloopFwdSm80ILi8ELi2ELb0EN4cute5tupleIJNS5_1CILi128EEENS7_ILi64EEENS7_ILi192EEEEEELi192ENS_6half_tEfNS_4arch4Sm80ELb0ELb1ELb0ELb1ELb1ELb1ELb1ELb0EEENS1_21CollectiveEpilogueFwdINS6_IJS8_SA_S9_EEENS6_IJNS7_ILi1EEESI_SI_EEESC_SE_Li256ELb1ELb1ELb0ELb0EEENS1_19SingleTileSchedulerILb1ELb0ELb1ELi128EEEEEEEEEvNT_6ParamsE,(.L_x_32 - _ZN7cutlass13device_kernelIN5flash19enable_sm80_to_sm89INS1_16FlashAttnFwdSm80INS1_25CollectiveMainloopFwdSm80ILi8ELi2ELb0EN4cute5tupleIJNS5_1CILi128EEENS7_ILi64EEENS7_ILi192EEEEEELi192ENS_6half_tEfNS_4arch4Sm80ELb0ELb1ELb0ELb1ELb1ELb1ELb1ELb0EEENS1_21CollectiveEpilogueFwdINS6_IJS8_SA_S9_EEENS6_IJNS7_ILi1EEESI_SI_EEESC_SE_Li256ELb1ELb1ELb0ELb0EEENS1_19SingleTileSchedulerILb1ELb0ELb1ELi128EEEEEEEEEvNT_6ParamsE)
        .other          _ZN7cutlass13device_kernelIN5flash19enable_sm80_to_sm89INS1_16FlashAttnFwdSm80INS1_25CollectiveMainloopFwdSm80ILi8ELi2ELb0EN4cute5tupleIJNS5_1CILi128EEENS7_ILi64EEENS7_ILi192EEEEEELi192ENS_6half_tEfNS_4arch4Sm80ELb0ELb1ELb0ELb1ELb1ELb1ELb1ELb0EEENS1_21CollectiveEpilogueFwdINS6_IJS8_SA_S9_EEENS6_IJNS7_ILi1EEESI_SI_EEESC_SE_Li256ELb1ELb1ELb0ELb0EEENS1_19SingleTileSchedulerILb1ELb0ELb1ELi128EEEEEEEEEvNT_6ParamsE,@"STO_CUDA_ENTRY STV_DEFAULT"
_ZN7cutlass13device_kernelIN5flash19enable_sm80_to_sm89INS1_16FlashAttnFwdSm80INS1_25CollectiveMainloopFwdSm80ILi8ELi2ELb0EN4cute5tupleIJNS5_1CILi128EEENS7_ILi64EEENS7_ILi192EEEEEELi192ENS_6half_tEfNS_4arch4Sm80ELb0ELb1ELb0ELb1ELb1ELb1ELb1ELb0EEENS1_21CollectiveEpilogueFwdINS6_IJS8_SA_S9_EEENS6_IJNS7_ILi1EEESI_SI_EEESC_SE_Li256ELb1ELb1ELb0ELb0EEENS1_19SingleTileSchedulerILb1ELb0ELb1ELi128EEEEEEEEEvNT_6ParamsE:
[----:B------:R-:W-:Y:S01]  /*0000*/  LDC R1, c[0x0][0x28] ;  /* 0x00000a00ff017b82 */ /* 0x000fe20000000800 */
[----:B------:R-:W-:Y:S05]  /*0010*/  EXIT ;  /* 0x000000000000794d */ /* 0x000fea0003800000 */
.L_x_14:
        /* <DEDUP_REMOVED lines=14> */
.L_x_32:


//--------------------- .text._ZN7cutlass13device_kernelIN5flash19enable_sm80_to_sm89INS1_16FlashAttnFwdSm80INS1_25CollectiveMainloopFwdSm80ILi8ELi2ELb0EN4cute5tupleIJNS5_1CILi128EEENS7_ILi64EEENS7_ILi192EEEEEELi192ENS_6half_tEfNS_4arch4Sm80ELb1ELb0ELb0ELb0ELb1ELb0ELb1ELb0EEENS1_21CollectiveEpilogueFwdINS6_IJS8_SA_S9_EEENS6_IJNS7_ILi1EEESI_SI_EEESC_SE_Li256ELb0ELb1ELb0ELb0EEENS1_30DynamicPersistentTileSchedulerILi256ELi256ELb0ELb1ELb0EEEEEEEEEvNT_6ParamsE --------------------------
	.section	.text._ZN7cutlass13device_kernelIN5flash19enable_sm80_to_sm89INS1_16FlashAttnFwdSm80INS1_25CollectiveMainloopFwdSm80ILi8ELi2ELb0EN4cute5tupleIJNS5_1CILi128EEENS7_ILi64EEENS7_ILi192EEEEEELi192ENS_6half_tEfNS_4arch4Sm80ELb1ELb0ELb0ELb0ELb1ELb0ELb1ELb0EEENS1_21CollectiveEpilogueFwdINS6_IJS8_SA_S9_EEENS6_IJNS7_ILi1EEESI_SI_EEESC_SE_Li256ELb0ELb1ELb0ELb0EEENS1_30DynamicPersistentTileSchedulerILi256ELi256ELb0ELb1ELb0EEEEEEEEEvNT_6ParamsE,"ax",@progbits
	.align	128
.text._ZN7cutlass13device_kernelIN5flash19enable_sm80_to_sm89INS1_16FlashAttnFwdSm80INS1_25CollectiveMainloopFwdSm80ILi8ELi2ELb0EN4cute5tupleIJNS5_1CILi128EEENS7_ILi64EEENS7_ILi192EEEEEELi192ENS_6half_tEfNS_4arch4Sm80ELb1ELb0ELb0ELb0ELb1ELb0ELb1ELb0EEENS1_21CollectiveEpilogueFwdINS6_IJS8_SA_S9_EEENS6_IJNS7_ILi1EEESI_SI_EEESC_SE_Li256ELb0ELb1ELb0ELb0EEENS1_30DynamicPersistentTileSchedulerILi256ELi256ELb0ELb1ELb0EEEEEEEEEvNT_6ParamsE:
        .type           _ZN7cutlass13device_kernelIN5flash19enable_sm80_to_sm89INS1_16FlashAttnFwdSm80INS1_25CollectiveMainloopFwdSm80ILi8ELi2ELb0EN4cute5tupleIJNS5_1CILi128EEENS7_ILi64EEENS7_ILi192EEEEEELi192ENS_6half_tEfNS_4arch4Sm80ELb1ELb0ELb0ELb0ELb1ELb0ELb1ELb0EEENS1_21CollectiveEpilogueFwdINS6_IJS8_SA_S9_EEENS6_IJNS7_ILi1EEESI_SI_EEESC_SE_Li256ELb0ELb1ELb0ELb0EEENS1_30DynamicPersistentTileSchedulerILi256ELi256ELb0ELb1ELb0EEEEEEEEEvNT_6ParamsE,@function
        .size           _ZN7cutlass13device_kernelIN5flash19enable_sm80_to_sm89INS1_16FlashAttnFwdSm80INS1_25CollectiveMainloopFwdSm80ILi8ELi2ELb0EN4cute5tupleIJNS5_1CILi128EEENS7_ILi64EEENS7_ILi192EEEEEELi192ENS_6half_tEfNS_4arch4Sm80ELb1ELb0ELb0ELb0ELb1ELb0ELb1ELb0EEENS1_21CollectiveEpilogueFwdINS6_IJS8_SA_S9_EEENS6_IJNS7_ILi1EEESI_SI_EEESC_SE_Li256ELb0ELb1ELb0ELb0EEENS1_30DynamicPersistentTileSchedulerILi256ELi256ELb0ELb1ELb0EEEEEEEEEvNT_6ParamsE,(.L_x_33 - _ZN7cutlass13device_kernelIN5flash19enable_sm80_to_sm89INS1_16FlashAttnFwdSm80INS1_25CollectiveMainloopFwdSm80ILi8ELi2ELb0EN4cute5tupleIJNS5_1CILi128EEENS7_ILi64EEENS7_ILi192EEEEEELi192ENS_6half_tEfNS_4arch4Sm80ELb1ELb0ELb0ELb0ELb1ELb0ELb1ELb0EEENS1_21CollectiveEpilogueFwdINS6_IJS8_SA_S9_EEENS6_IJNS7_ILi1EEESI_SI_EEESC_SE_Li256ELb0ELb1ELb0ELb0EEENS1_30DynamicPersistentTileSchedulerILi256ELi256ELb0ELb1ELb0EEEEEEEEEvNT_6ParamsE)
        .other          _ZN7cutlass13device_kernelIN5flash19enable_sm80_to_sm89INS1_16FlashAttnFwdSm80INS1_25CollectiveMainloopFwdSm80ILi8ELi2ELb0EN4cute5tupleIJNS5_1CILi128EEENS7_ILi64EEENS7_ILi192EEEEEELi192ENS_6half_tEfNS_4arch4Sm80ELb1ELb0ELb0ELb0ELb1ELb0ELb1ELb0EEENS1_21CollectiveEpilogueFwdINS6_IJS8_SA_S9_EEENS6_IJNS7_ILi1EEESI_SI_EEESC_SE_Li256ELb0ELb1ELb0ELb0EEENS1_30DynamicPersistentTileSchedulerILi256ELi256ELb0ELb1ELb0EEEEEEEEEvNT_6ParamsE,@"STO_CUDA_ENTRY STV_DEFAULT"
_ZN7cutlass13device_kernelIN5flash19enable_sm80_to_sm89INS1_16FlashAttnFwdSm80INS1_25CollectiveMainloopFwdSm80ILi8ELi2ELb0EN4cute5tupleIJNS5_1CILi128EEENS7_ILi64EEENS7_ILi192EEEEEELi192ENS_6half_tEfNS_4arch4Sm80ELb1ELb0ELb0ELb0ELb1ELb0ELb1ELb0EEENS1_21CollectiveEpilogueFwdINS6_IJS8_SA_S9_EEENS6_IJNS7_ILi1EEESI_SI_EEESC_SE_Li256ELb0ELb1ELb0ELb0EEENS1_30DynamicPersistentTileSchedulerILi256ELi256ELb0ELb1ELb0EEEEEEEEEvNT_6ParamsE:
[----:B------:R-:W-:Y:S01]  /*0000*/  LDC R1, c[0x0][0x28] ;  /* 0x00000a00ff017b82 */ /* 0x000fe20000000800 */
[----:B------:R-:W-:Y:S05]  /*0010*/  EXIT ;  /* 0x000000000000794d */ /* 0x000fea0003800000 */
.L_x_15:
        /* <DEDUP_REMOVED lines=14> */
.L_x_33:


//--------------------- .text._ZN7cutlass13device_kernelIN5flash19enable_sm80_to_sm89INS1_16FlashAttnFwdSm80INS1_25CollectiveMainloopFwdSm80ILi8ELi2ELb0EN4cute5tupleIJNS5_1CILi128EEENS7_ILi64EEENS7_ILi192EEEEEELi192ENS_6half_tEfNS_4arch4Sm80ELb1ELb0ELb0ELb1ELb1ELb0ELb1ELb0EEENS1_21CollectiveEpilogueFwdINS6_IJS8_SA_S9_EEENS6_IJNS7_ILi1EEESI_SI_EEESC_SE_Li256ELb1ELb1ELb0ELb0EEENS1_19SingleTileSchedulerILb1ELb0ELb1ELi128EEEEEEEEEvNT_6ParamsE --------------------------
	.section	.text._ZN7cutlass13device_kernelIN5flash19enable_sm80_to_sm89INS1_16FlashAttnFwdSm80INS1_25CollectiveMainloopFwdSm80ILi8ELi2ELb0EN4cute5tupleIJNS5_1CILi128EEENS7_ILi64EEENS7_ILi192EEEEEELi192ENS_6half_tEfNS_4arch4Sm80ELb1ELb0ELb0ELb1ELb1ELb0ELb1ELb0EEENS1_21CollectiveEpilogueFwdINS6_IJS8_SA_S9_EEENS6_IJNS7_ILi1EEESI_SI_EEESC_SE_Li256ELb1ELb1ELb0ELb0EEENS1_19SingleTileSchedulerILb1ELb0ELb1ELi128EEEEEEEEEvNT_6ParamsE,"ax",@progbits
	.align	128
.text._ZN7cutlass13device_kernelIN5flash19enable_sm80_to_sm89INS1_16FlashAttnFwdSm80INS1_25CollectiveMainloopFwdSm80ILi8ELi2ELb0EN4cute5tupleIJNS5_1CILi128EEENS7_ILi64EEENS7_ILi192EEEEEELi192ENS_6half_tEfNS_4arch4Sm80ELb1ELb0ELb0ELb1ELb1ELb0ELb1ELb0EEENS1_21CollectiveEpilogueFwdINS6_IJS8_SA_S9_EEENS6_IJNS7_ILi1EEESI_SI_EEESC_SE_Li256ELb1ELb1ELb0ELb0EEENS1_19SingleTileSchedulerILb1ELb0ELb1ELi128EEEEEEEEEvNT_6ParamsE:
        .type           _ZN7cutlass13device_kernelIN5flash19enable_sm80_to_sm89INS1_16FlashAttnFwdSm80INS1_25CollectiveMainloopFwdSm80ILi8ELi2ELb0EN4cute5tupleIJNS5_1CILi128EEENS7_ILi64EEENS7_ILi192EEEEEELi192ENS_6half_tEfNS_4arch4Sm80ELb1ELb0ELb0ELb1ELb1ELb0ELb1ELb0EEENS1_21CollectiveEpilogueFwdINS6_IJS8_SA_S9_EEENS6_IJNS7_ILi1EEESI_SI_EEESC_SE_Li256ELb1ELb1ELb0ELb0EEENS1_19SingleTileSchedulerILb1ELb0ELb1ELi128EEEEEEEEEvNT_6ParamsE,@function
        .size           _ZN7cutlass13device_kernelIN5flash19enable_sm80_to_sm89INS1_16FlashAttnFwdSm80INS1_25CollectiveMainloopFwdSm80ILi8ELi2ELb0EN4cute5tupleIJNS5_1CILi128EEENS7_ILi64EEENS7_ILi192EEEEEELi192ENS_6half_tEfNS_4arch4Sm80ELb1ELb0ELb0ELb1ELb1ELb0ELb1ELb0EEENS1_21CollectiveEpilogueFwdINS6_IJS8_SA_S9_EEENS6_IJNS7_ILi1EEESI_SI_EEESC_SE_Li256ELb1ELb1ELb0ELb0EEENS1_19SingleTileSchedulerILb1ELb0ELb1ELi128EEEEEEEEEvNT_6ParamsE,(.L_x_34 - _ZN7cutlass13device_kernelIN5flash19enable_sm80_to_sm89INS1_16FlashAttnFwdSm80INS1_25CollectiveMainloopFwdSm80ILi8ELi2ELb0EN4cute5tupleIJNS5_1CILi128EEENS7_ILi64EEENS7_ILi192EEEEEELi192ENS_6half_tEfNS_4arch4Sm80ELb1ELb0ELb0ELb1ELb1ELb0ELb1ELb0EEENS1_21CollectiveEpilogueFwdINS6_IJS8_SA_S9_EEENS6_IJNS7_ILi1EEESI_SI_EEESC_SE_Li256ELb1ELb1ELb0ELb0EEENS1_19SingleTileSchedulerILb1ELb0ELb1ELi128EEEEEEEEEvNT_6ParamsE)
        .other          _ZN7cutlass13device_kernelIN5flash19enable_sm80_to_sm89INS1_16FlashAttnFwdSm80INS1_25CollectiveMainloopFwdSm80ILi8ELi2ELb0EN4cute5tupleIJNS5_1CILi128EEENS7_ILi64EEENS7_ILi192EEEEEELi192ENS_6half_tEfNS_4arch4Sm80ELb1ELb0ELb0ELb1ELb1ELb0ELb1ELb0EEENS1_21CollectiveEpilogueFwdINS6_IJS8_SA_S9_EEENS6_IJNS7_ILi1EEESI_SI_EEESC_SE_Li256ELb1ELb1ELb0ELb0EEENS1_19SingleTileSchedulerILb1ELb0ELb1ELi128EEEEEEEEEvNT_6ParamsE,@"STO_CUDA_ENTRY STV_DEFAULT"
_ZN7cutlass13device_kernelIN5flash19enable_sm80_to_sm89INS1_16FlashAttnFwdSm80INS1_25CollectiveMainloopFwdSm80ILi8ELi2ELb0EN4cute5tupleIJNS5_1CILi128EEENS7_ILi64EEENS7_ILi192EEEEEELi192ENS_6half_tEfNS_4arch4Sm80ELb1ELb0ELb0ELb1ELb1ELb0ELb1ELb0EEENS1_21CollectiveEpilogueFwdINS6_IJS8_SA_S9_EEENS6_IJNS7_ILi1EEESI_SI_EEESC_SE_Li256ELb1ELb1ELb0ELb0EEENS1_19SingleTileSchedulerILb1ELb0ELb1ELi128EEEEEEEEEvNT_6ParamsE:
[----:B------:R-:W-:Y:S01]  /*0000*/  LDC R1, c[0x0][0x28] ;  /* 0x00000a00ff017b82 */ /* 0x000fe20000000800 */
[----:B------:R-:W-:Y:S05]  /*0010*/  EXIT ;  /* 0x000000000000794d */ /* 0x000fea0003800000 */
.L_x_16:
        /* <DEDUP_REMOVED lines=14> */
.L_x_34:


//--------------------- .text._ZN7cutlass13device_kernelIN5flash19enable_sm80_to_sm89INS1_16FlashAttnFwdSm80INS1_25CollectiveMainloopFwdSm80ILi8ELi2ELb0EN4cute5tupleIJNS5_1CILi128EEENS7_ILi64EEENS7_ILi192EEEEEELi192ENS_6half_tEfNS_4arch4Sm80ELb1ELb0ELb0ELb1ELb1ELb1ELb1ELb0EEENS1_21CollectiveEpilogueFwdINS6_IJS8_SA_S9_EEENS6_IJNS7_ILi1EEESI_SI_EEESC_SE_Li256ELb1ELb1ELb0ELb0EEENS1_19SingleTileSchedulerILb1ELb0ELb1ELi128EEEEEEEEEvNT_6ParamsE --------------------------
	.section	.text._ZN7cutlass13device_kernelIN5flash19enable_sm80_to_sm89INS1_16FlashAttnFwdSm80INS1_25CollectiveMainloopFwdSm80ILi8ELi2ELb0EN4cute5tupleIJNS5_1CILi128EEENS7_ILi64EEENS7_ILi192EEEEEELi192ENS_6half_tEfNS_4arch4Sm80ELb1ELb0ELb0ELb1ELb1ELb1ELb1ELb0EEENS1_21CollectiveEpilogueFwdINS6_IJS8_SA_S9_EEENS6_IJNS7_ILi1EEESI_SI_EEESC_SE_Li256ELb1ELb1ELb0ELb0EEENS1_19SingleTileSchedulerILb1ELb0ELb1ELi128EEEEEEEEEvNT_6ParamsE,"ax",@progbits
	.align	128
.text._ZN7cutlass13device_kernelIN5flash19enable_sm80_to_sm89INS1_16FlashAttnFwdSm80INS1_25CollectiveMainloopFwdSm80ILi8ELi2ELb0EN4cute5tupleIJNS5_1CILi128EEENS7_ILi64EEENS7_ILi192EEEEEELi192ENS_6half_tEfNS_4arch4Sm80ELb1ELb0ELb0ELb1ELb1ELb1ELb1ELb0EEENS1_21CollectiveEpilogueFwdINS6_IJS8_SA_S9_EEENS6_IJNS7_ILi1EEESI_SI_EEESC_SE_Li256ELb1ELb1ELb0ELb0EEENS1_19SingleTileSchedulerILb1ELb0ELb1ELi128EEEEEEEEEvNT_6ParamsE:
        .type           _ZN7cutlass13device_kernelIN5flash19enable_sm80_to_sm89INS1_16FlashAttnFwdSm80INS1_25CollectiveMainloopFwdSm80ILi8ELi2ELb0EN4cute5tupleIJNS5_1CILi128EEENS7_ILi64EEENS7_ILi192EEEEEELi192ENS_6half_tEfNS_4arch4Sm80ELb1ELb0ELb0ELb1ELb1ELb1ELb1ELb0EEENS1_21CollectiveEpilogueFwdINS6_IJS8_SA_S9_EEENS6_IJNS7_ILi1EEESI_SI_EEESC_SE_Li256ELb1ELb1ELb0ELb0EEENS1_19SingleTileSchedulerILb1ELb0ELb1ELi128EEEEEEEEEvNT_6ParamsE,@function
        .size           _ZN7cutlass13device_kernelIN5flash19enable_sm80_to_sm89INS1_16FlashAttnFwdSm80INS1_25CollectiveMainloopFwdSm80ILi8ELi2ELb0EN4cute5tupleIJNS5_1CILi128EEENS7_ILi64EEENS7_ILi192EEEEEELi192ENS_6half_tEfNS_4arch4Sm80ELb1ELb0ELb0ELb1ELb1ELb1ELb1ELb0EEENS1_21CollectiveEpilogueFwdINS6_IJS8_SA_S9_EEENS6_IJNS7_ILi1EEESI_SI_EEESC_SE_Li256ELb1ELb1ELb0ELb0EEENS1_19SingleTileSchedulerILb1ELb0ELb1ELi128EEEEEEEEEvNT_6ParamsE,(.L_x_35 - _ZN7cutlass13device_kernelIN5flash19enable_sm80_to_sm89INS1_16FlashAttnFwdSm80INS1_25CollectiveMainloopFwdSm80ILi8ELi2ELb0EN4cute5tupleIJNS5_1CILi128EEENS7_ILi64EEENS7_ILi192EEEEEELi192ENS_6half_tEfNS_4arch4Sm80ELb1ELb0ELb0ELb1ELb1ELb1ELb1ELb0EEENS1_21CollectiveEpilogueFwdINS6_IJS8_SA_S9_EEENS6_IJNS7_ILi1EEESI_SI_EEESC_SE_Li256ELb1ELb1ELb0ELb0EEENS1_19SingleTileSchedulerILb1ELb0ELb1ELi128EEEEEEEEEvNT_6ParamsE)
        .other          _ZN7cutlass13device_kernelIN5flash19enable_sm80_to_sm89INS1_16FlashAttnFwdSm80INS1_25CollectiveMainloopFwdSm80ILi8ELi2ELb0EN4cute5tupleIJNS5_1CILi128EEENS7_ILi64EEENS7_ILi192EEEEEELi192ENS_6half_tEfNS_4arch4Sm80ELb1ELb0ELb0ELb1ELb1ELb1ELb1ELb0EEENS1_21CollectiveEpilogueFwdINS6_IJS8_SA_S9_EEENS6_IJNS7_ILi1EEESI_SI_EEESC_SE_Li256ELb1ELb1ELb0ELb0EEENS1_19SingleTileSchedulerILb1ELb0ELb1ELi128EEEEEEEEEvNT_6ParamsE,@"STO_CUDA_ENTRY STV_DEFAULT"
_ZN7cutlass13device_kernelIN5flash19enable_sm80_to_sm89INS1_16FlashAttnFwdSm80INS1_25CollectiveMainloopFwdSm80ILi8ELi2ELb0EN4cute5tupleIJNS5_1CILi128EEENS7_ILi64EEENS7_ILi192EEEEEELi192ENS_6half_tEfNS_4arch4Sm80ELb1ELb0ELb0ELb1ELb1ELb1ELb1ELb0EEENS1_21CollectiveEpilogueFwdINS6_IJS8_SA_S9_EEENS6_IJNS7_ILi1EEESI_SI_EEESC_SE_Li256ELb1ELb1ELb0ELb0EEENS1_19SingleTileSchedulerILb1ELb0ELb1ELi128EEEEEEEEEvNT_6ParamsE:
[----:B------:R-:W-:Y:S01]  /*0000*/  LDC R1, c[0x0][0x28] ;  /* 0x00000a00ff017b82 */ /* 0x000fe20000000800 */
[----:B------:R-:W-:Y:S05]  /*0010*/  EXIT ;  /* 0x000000000000794d */ /* 0x000fea0003800000 */
.L_x_17:
        /* <DEDUP_REMOVED lines=14> */
.L_x_35:


//--------------------- .nv.shared.reserved.0     --------------------------
	.section	.nv.shared.reserved.0,"aw",@nobits
	.weak		__nv_reservedSMEM_offset_0_alias
	.size		__nv_reservedSMEM_offset_0_alias, 0, 0
	.other		__nv_reservedSMEM_offset_0_alias,@"STO_CUDA_RESERVED_SHARED STV_DEFAULT"
__nv_reservedSMEM_offset_0_alias:
	.zero		0


//--------------------- .nv.global                --------------------------
	.section	.nv.global,"aw",@nobits
.nv.global:
	.type		_ZN72_INTERNAL_01b305d5_36_flash_fwd_hdim192_fp16_paged_sm80_cu_61719c98_45414cute1_E,@object
	.size		_ZN72_INTERNAL_01b305d5_36_flash_fwd_hdim192_fp16_paged_sm80_cu_61719c98_45414cute1_E,(_ZN72_INTERNAL_01b305d5_36_flash_fwd_hdim192_fp16_paged_sm80_cu_61719c98_45414cuda3std3__45__cpo6cbeginE - _ZN72_INTERNAL_01b305d5_36_flash_fwd_hdim192_fp16_paged_sm80_cu_61719c98_45414cute1_E)
_ZN72_INTERNAL_01b305d5_36_flash_fwd_hdim192_fp16_paged_sm80_cu_61719c98_45414cute1_E:
	.zero		1
	.type		_ZN72_INTERNAL_01b305d5_36_flash_fwd_hdim192_fp16_paged_sm80_cu_61719c98_45414cuda3std3__45__cpo6cbeginE,@object
	.size		_ZN72_INTERNAL_01b305d5_36_flash_fwd_hdim192_fp16_paged_sm80_cu_61719c98_45414cuda3std3__45__cpo6cbeginE,(_ZN72_INTERNAL_01b305d5_36_flash_fwd_hdim192_fp16_paged_sm80_cu_61719c98_45414cuda3std3__48in_placeE - _ZN72_INTERNAL_01b305d5_36_flash_fwd_hdim192_fp16_paged_sm80_cu_61719c98_45414cuda3std3__45__cpo6cbeginE)
_ZN72_INTERNAL_01b305d5_36_flash_fwd_hdim192_fp16_paged_sm80_cu_61719c98_45414cuda3std3__45__cpo6cbeginE:
	.zero		1
	.type		_ZN72_INTERNAL_01b305d5_36_flash_fwd_hdim192_fp16_paged_sm80_cu_61719c98_45414cuda3std3__48in_placeE,@object
	.size		_ZN72_INTERNAL_01b305d5_36_flash_fwd_hdim192_fp16_paged_sm80_cu_61719c98_45414cuda3std3__48in_placeE,(_ZN72_INTERNAL_01b305d5_36_flash_fwd_hdim192_fp16_paged_sm80_cu_61719c98_45414cuda3std6ranges3__45__cpo9iter_moveE - _ZN72_INTERNAL_01b305d5_36_flash_fwd_hdim192_fp16_paged_sm80_cu_61719c98_45414cuda3std3__48in_placeE)
_ZN72_INTERNAL_01b305d5_36_flash_fwd_hdim192_fp16_paged_sm80_cu_61719c98_45414cuda3std3__48in_placeE:
	.zero		1
	.type		_ZN72_INTERNAL_01b305d5_36_flash_fwd_hdim192_fp16_paged_sm80_cu_61719c98_45414cuda3std6ranges3__45__cpo9iter_moveE,@object
	.size		_ZN72_INTERNAL_01b305d5_36_flash_fwd_hdim192_fp16_paged_sm80_cu_61719c98_45414cuda3std6ranges3__45__cpo9iter_moveE,(_ZN72_INTERNAL_01b305d5_36_flash_fwd_hdim192_fp16_paged_sm80_cu_61719c98_45414cuda3std3__45__cpo5beginE - _ZN72_INTERNAL_01b305d5_36_flash_fwd_hdim192_fp16_paged_sm80_cu_61719c98_45414cuda3std6ranges3__45__cpo9iter_moveE)
_ZN72_INTERNAL_01b305d5_36_flash_fwd_hdim192_fp16_paged_sm80_cu_61719c98_45414cuda3std6ranges3__45__cpo9iter_moveE:
	.zero		1
	.type		_ZN72_INTERNAL_01b305d5_36_flash_fwd_hdim192_fp16_paged_sm80_cu_61719c98_45414cuda3std3__45__cpo5beginE,@object
	.size		_ZN72_INTERNAL_01b305d5_36_flash_fwd_hdim192_fp16_paged_sm80_cu_61719c98_45414cuda3std3__45__cpo5beginE,(_ZN72_INTERNAL_01b305d5_36_flash_fwd_hdim192_fp16_paged_sm80_cu_61719c98_45414cuda3std3__474_GLOBAL__N__01b305d5_36_flash_fwd_hdim192_fp16_paged_sm80_cu_61719c98_45416ignoreE - _ZN72_INTERNAL_01b305d5_36_flash_fwd_hdim192_fp16_paged_sm80_cu_61719c98_45414cuda3std3__45__cpo5beginE)
_ZN72_INTERNAL_01b305d5_36_flash_fwd_hdim192_fp16_paged_sm80_cu_61719c98_45414cuda3std3__45__cpo5beginE:
	.zero		1
	.type		_ZN72_INTERNAL_01b305d5_36_flash_fwd_hdim192_fp16_paged_sm80_cu_61719c98_45414cuda3std3__474_GLOBAL__N__01b305d5_36_flash_fwd_hdim192_fp16_paged_sm80_cu_61719c98_45416ignoreE,@object
	.size		_ZN72_INTERNAL_01b305d5_36_flash_fwd_hdim192_fp16_paged_sm80_cu_61719c98_45414cuda3std3__474_GLOBAL__N__01b305d5_36_flash_fwd_hdim192_fp16_paged_sm80_cu_61719c98_45416ignoreE,(_ZN72_INTERNAL_01b305d5_36_flash_fwd_hdim192_fp16_paged_sm80_cu_61719c98_45414cute7productE - _ZN72_INTERNAL_01b305d5_36_flash_fwd_hdim192_fp16_paged_sm80_cu_61719c98_45414cuda3std3__474_GLOBAL__N__01b305d5_36_flash_fwd_hdim192_fp16_paged_sm80_cu_61719c98_45416ignoreE)
_ZN72_INTERNAL_01b305d5_36_flash_fwd_hdim192_fp16_paged_sm80_cu_61719c98_45414cuda3std3__474_GLOBAL__N__01b305d5_36_flash_fwd_hdim192_fp16_paged_sm80_cu_61719c98_45416ignoreE:
	.zero		1
	.type		_ZN72_INTERNAL_01b305d5_36_flash_fwd_hdim192_fp16_paged_sm80_cu_61719c98_45414cute7productE,@object
	.size		_ZN72_INTERNAL_01b305d5_36_flash_fwd_hdim192_fp16_paged_sm80_cu_61719c98_45414cute7productE,(_ZN72_INTERNAL_01b305d5_36_flash_fwd_hdim192_fp16_paged_sm80_cu_61719c98_45414cuda3std3__45__cpo3endE - _ZN72_INTERNAL_01b305d5_36_flash_fwd_hdim192_fp16_paged_sm80_cu_61719c98_45414cute7productE)
_ZN72_INTERNAL_01b305d5_36_flash_fwd_hdim192_fp16_paged_sm80_cu_61719c98_45414cute7productE:
	.zero		1
	.type		_ZN72_INTERNAL_01b305d5_36_flash_fwd_hdim192_fp16_paged_sm80_cu_61719c98_45414cuda3std3__45__cpo3endE,@object
	.size		_ZN72_INTERNAL_01b305d5_36_flash_fwd_hdim192_fp16_paged_sm80_cu_61719c98_45414cuda3std3__45__cpo3endE,(_ZN72_INTERNAL_01b305d5_36_flash_fwd_hdim192_fp16_paged_sm80_cu_61719c98_45414cuda3std3__419piecewise_constructE - _ZN72_INTERNAL_01b305d5_36_flash_fwd_hdim192_fp16_paged_sm80_cu_61719c98_45414cuda3std3__45__cpo3endE)
_ZN72_INTERNAL_01b305d5_36_flash_fwd_hdim192_fp16_paged_sm80_cu_61719c98_45414cuda3std3__45__cpo3endE:
	.zero		1
	.type		_ZN72_INTERNAL_01b305d5_36_flash_fwd_hdim192_fp16_paged_sm80_cu_61719c98_45414cuda3std3__419piecewise_constructE,@object
	.size		_ZN72_INTERNAL_01b305d5_36_flash_fwd_hdim192_fp16_paged_sm80_cu_61719c98_45414cuda3std3__419piecewise_constructE,(_ZN72_INTERNAL_01b305d5_36_flash_fwd_hdim192_fp16_paged_sm80_cu_61719c98_45414cuda3std3__45__cpo4cendE - _ZN72_INTERNAL_01b305d5_36_flash_fwd_hdim192_fp16_paged_sm80_cu_61719c98_45414cuda3std3__419piecewise_constructE)
_ZN72_INTERNAL_01b305d5_36_flash_fwd_hdim192_fp16_paged_sm80_cu_61719c98_45414cuda3std3__419piecewise_constructE:
	.zero		1
	.type		_ZN72_INTERNAL_01b305d5_36_flash_fwd_hdim192_fp16_paged_sm80_cu_61719c98_45414cuda3std3__45__cpo4cendE,@object
	.size		_ZN72_INTERNAL_01b305d5_36_flash_fwd_hdim192_fp16_paged_sm80_cu_61719c98_45414cuda3std3__45__cpo4cendE,(_ZN72_INTERNAL_01b305d5_36_flash_fwd_hdim192_fp16_paged_sm80_cu_61719c98_45414cuda3std6ranges3__45__cpo4swapE - _ZN72_INTERNAL_01b305d5_36_flash_fwd_hdim192_fp16_paged_sm80_cu_61719c98_45414cuda3std3__45__cpo4cendE)
_ZN72_INTERNAL_01b305d5_36_flash_fwd_hdim192_fp16_paged_sm80_cu_61719c98_45414cuda3std3__45__cpo4cendE:
	.zero		1
	.type		_ZN72_INTERNAL_01b305d5_36_flash_fwd_hdim192_fp16_paged_sm80_cu_61719c98_45414cuda3std6ranges3__45__cpo4swapE,@object
	.size		_ZN72_INTERNAL_01b305d5_36_flash_fwd_hdim192_fp16_paged_sm80_cu_61719c98_45414cuda3std6ranges3__45__cpo4swapE,(.L_7 - _ZN72_INTERNAL_01b305d5_36_flash_fwd_hdim192_fp16_paged_sm80_cu_61719c98_45414cuda3std6ranges3__45__cpo4swapE)
_ZN72_INTERNAL_01b305d5_36_flash_fwd_hdim192_fp16_paged_sm80_cu_61719c98_45414cuda3std6ranges3__45__cpo4swapE:
	.zero		1
.L_7:


//--------------------- .nv.constant0._ZN7cutlass13device_kernelIN5flash19enable_sm80_to_sm89INS1_16FlashAttnFwdSm80INS1_25CollectiveMainloopFwdSm80ILi8ELi1ELb0EN4cute5tupleIJNS5_1CILi128EEENS7_ILi64EEENS7_ILi192EEEEEELi192ENS_6half_tEfNS_4arch4Sm80ELb0ELb0ELb0ELb0ELb1ELb0ELb1ELb0EEENS1_21CollectiveEpilogueFwdINS6_IJS8_SA_S9_EEENS6_IJNS7_ILi1EEESI_SI_EEESC_SE_Li256ELb0ELb1ELb0ELb0EEENS1_19SingleTileSchedulerILb0ELb0ELb1ELi128EEEEEEEEEvNT_6ParamsE --------------------------
	.section	.nv.constant0._ZN7cutlass13device_kernelIN5flash19enable_sm80_to_sm89INS1_16FlashAttnFwdSm80INS1_25CollectiveMainloopFwdSm80ILi8ELi1ELb0EN4cute5tupleIJNS5_1CILi128EEENS7_ILi64EEENS7_ILi192EEEEEELi192ENS_6half_tEfNS_4arch4Sm80ELb0ELb0ELb0ELb0ELb1ELb0ELb1ELb0EEENS1_21CollectiveEpilogueFwdINS6_IJS8_SA_S9_EEENS6_IJNS7_ILi1EEESI_SI_EEESC_SE_Li256ELb0ELb1ELb0ELb0EEENS1_19SingleTileSchedulerILb0ELb0ELb1ELi128EEEEEEEEEvNT_6ParamsE,"a",@progbits
	.sectionflags	@""
	.align	4
.nv.constant0._ZN7cutlass13device_kernelIN5flash19enable_sm80_to_sm89INS1_16FlashAttnFwdSm80INS1_25CollectiveMainloopFwdSm80ILi8ELi1ELb0EN4cute5tupleIJNS5_1CILi128EEENS7_ILi64EEENS7_ILi192EEEEEELi192ENS_6half_tEfNS_4arch4Sm80ELb0ELb0ELb0ELb0ELb1ELb0ELb1ELb0EEENS1_21CollectiveEpilogueFwdINS6_IJS8_SA_S9_EEENS6_IJNS7_ILi1EEESI_SI_EEESC_SE_Li256ELb0ELb1ELb0ELb0EEENS1_19SingleTileSchedulerILb0ELb0ELb1ELi128EEEEEEEEEvNT_6ParamsE:
	.zero		1576


//--------------------- .nv.constant0._ZN7cutlass13device_kernelIN5flash19enable_sm80_to_sm89INS1_16FlashAttnFwdSm80INS1_25CollectiveMainloopFwdSm80ILi8ELi1ELb0EN4cute5tupleIJNS5_1CILi128EEENS7_ILi64EEENS7_ILi192EEEEEELi192ENS_6half_tEfNS_4arch4Sm80ELb0ELb0ELb0ELb1ELb1ELb0ELb1ELb0EEENS1_21CollectiveEpilogueFwdINS6_IJS8_SA_S9_EEENS6_IJNS7_ILi1EEESI_SI_EEESC_SE_Li256ELb1ELb1ELb0ELb0EEENS1_19SingleTileSchedulerILb1ELb0ELb1ELi128EEEEEEEEEvNT_6ParamsE --------------------------
	.section	.nv.constant0._ZN7cutlass13device_kernelIN5flash19enable_sm80_to_sm89INS1_16FlashAttnFwdSm80INS1_25CollectiveMainloopFwdSm80ILi8ELi1ELb0EN4cute5tupleIJNS5_1CILi128EEENS7_ILi64EEENS7_ILi192EEEEEELi192ENS_6half_tEfNS_4arch4Sm80ELb0ELb0ELb0ELb1ELb1ELb0ELb1ELb0EEENS1_21CollectiveEpilogueFwdINS6_IJS8_SA_S9_EEENS6_IJNS7_ILi1EEESI_SI_EEESC_SE_Li256ELb1ELb1ELb0ELb0EEENS1_19SingleTileSchedulerILb1ELb0ELb1ELi128EEEEEEEEEvNT_6ParamsE,"a",@progbits
	.sectionflags	@""
	.align	4
.nv.constant0._ZN7cutlass13device_kernelIN5flash19enable_sm80_to_sm89INS1_16FlashAttnFwdSm80INS1_25CollectiveMainloopFwdSm80ILi8ELi1ELb0EN4cute5tupleIJNS5_1CILi128EEENS7_ILi64EEENS7_ILi192EEEEEELi192ENS_6half_tEfNS_4arch4Sm80ELb0ELb0ELb0ELb1ELb1ELb0ELb1ELb0EEENS1_21CollectiveEpilogueFwdINS6_IJS8_SA_S9_EEENS6_IJNS7_ILi1EEESI_SI_EEESC_SE_Li256ELb1ELb1ELb0ELb0EEENS1_19SingleTileSchedulerILb1ELb0ELb1ELi128EEEEEEEEEvNT_6ParamsE:
	.zero		1576


//--------------------- .nv.constant0._ZN7cutlass13device_kernelIN5flash19enable_sm80_to_sm89INS1_16FlashAttnFwdSm80INS1_25CollectiveMainloopFwdSm80ILi8ELi1ELb0EN4cute5tupleIJNS5_1CILi128EEENS7_ILi64EEENS7_ILi192EEEEEELi192ENS_6half_tEfNS_4arch4Sm80ELb0ELb0ELb0ELb1ELb1ELb1ELb1ELb0EEENS1_21CollectiveEpilogueFwdINS6_IJS8_SA_S9_EEENS6_IJNS7_ILi1EEESI_SI_EEESC_SE_Li256ELb1ELb1ELb0ELb0EEENS1_19SingleTileSchedulerILb1ELb0ELb1ELi128EEEEEEEEEvNT_6ParamsE --------------------------
	.section	.nv.constant0._ZN7cutlass13device_kernelIN5flash19enable_sm80_to_sm89INS1_16FlashAttnFwdSm80INS1_25CollectiveMainloopFwdSm80ILi8ELi1ELb0EN4cute5tupleIJNS5_1CILi128EEENS7_ILi64EEENS7_ILi192EEEEEELi192ENS_6half_tEfNS_4arch4Sm80ELb0ELb0ELb0ELb1ELb1ELb1ELb1ELb0EEENS1_21CollectiveEpilogueFwdINS6_IJS8_SA_S9_EEENS6_IJNS7_ILi1EEESI_SI_EEESC_SE_Li256ELb1ELb1ELb0ELb0EEENS1_19SingleTileSchedulerILb1ELb0ELb1ELi128EEEEEEEEEvNT_6ParamsE,"a",@progbits
	.sectionflags	@""
	.align	4
.nv.constant0._ZN7cutlass13device_kernelIN5flash19enable_sm80_to_sm89INS1_16FlashAttnFwdSm80INS1_25CollectiveMainloopFwdSm80ILi8ELi1ELb0EN4cute5tupleIJNS5_1CILi128EEENS7_ILi64EEENS7_ILi192EEEEEELi192ENS_6half_tEfNS_4arch4Sm80ELb0ELb0ELb0ELb1ELb1ELb1ELb1ELb0EEENS1_21CollectiveEpilogueFwdINS6_IJS8_SA_S9_EEENS6_IJNS7_ILi1EEESI_SI_EEESC_SE_Li256ELb1ELb1ELb0ELb0EEENS1_19SingleTileSchedulerILb1ELb0ELb1ELi128EEEEEEEEEvNT_6ParamsE:
	.zero		1576


//--------------------- .nv.constant0._ZN7cutlass13device_kernelIN5flash19enable_sm80_to_sm89INS1_16FlashAttnFwdSm80INS1_25CollectiveMainloopFwdSm80ILi8ELi1ELb0EN4cute5tupleIJNS5_1CILi128EEENS7_ILi64EEENS7_ILi192EEEEEELi192ENS_6half_tEfNS_4arch4Sm80ELb0ELb1ELb0ELb0ELb1ELb0ELb1ELb0EEENS1_21CollectiveEpilogueFwdINS6_IJS8_SA_S9_EEENS6_IJNS7_ILi1EEESI_SI_EEESC_SE_Li256ELb0ELb1ELb0ELb0EEENS1_19SingleTileSchedulerILb0ELb0ELb1ELi128EEEEEEEEEvNT_6ParamsE --------------------------
	.section	.nv.constant0._ZN7cutlass13device_kernelIN5flash19enable_sm80_to_sm89INS1_16FlashAttnFwdSm80INS1_25CollectiveMainloopFwdSm80ILi8ELi1ELb0EN4cute5tupleIJNS5_1CILi128EEENS7_ILi64EEENS7_ILi192EEEEEELi192ENS_6half_tEfNS_4arch4Sm80ELb0ELb1ELb0ELb0ELb1ELb0ELb1ELb0EEENS1_21CollectiveEpilogueFwdINS6_IJS8_SA_S9_EEENS6_IJNS7_ILi1EEESI_SI_EEESC_SE_Li256ELb0ELb1ELb0ELb0EEENS1_19SingleTileSchedulerILb0ELb0ELb1ELi128EEEEEEEEEvNT_6ParamsE,"a",@progbits
	.sectionflags	@""
	.align	4
.nv.constant0._ZN7cutlass13device_kernelIN5flash19enable_sm80_to_sm89INS1_16FlashAttnFwdSm80INS1_25CollectiveMainloopFwdSm80ILi8ELi1ELb0EN4cute5tupleIJNS5_1CILi128EEENS7_ILi64EEENS7_ILi192EEEEEELi192ENS_6half_tEfNS_4arch4Sm80ELb0ELb1ELb0ELb0ELb1ELb0ELb1ELb0EEENS1_21CollectiveEpilogueFwdINS6_IJS8_SA_S9_EEENS6_IJNS7_ILi1EEESI_SI_EEESC_SE_Li256ELb0ELb1ELb0ELb0EEENS1_19SingleTileSchedulerILb0ELb0ELb1ELi128EEEEEEEEEvNT_6ParamsE:
	.zero		1576


//--------------------- .nv.constant0._ZN7cutlass13device_kernelIN5flash19enable_sm80_to_sm89INS1_16FlashAttnFwdSm80INS1_25CollectiveMainloopFwdSm80ILi8ELi1ELb0EN4cute5tupleIJNS5_1CILi128EEENS7_ILi64EEENS7_ILi192EEEEEELi192ENS_6half_tEfNS_4arch4Sm80ELb0ELb1ELb0ELb1ELb1ELb0ELb1ELb0EEENS1_21CollectiveEpilogueFwdINS6_IJS8_SA_S9_EEENS6_IJNS7_ILi1EEESI_SI_EEESC_SE_Li256ELb1ELb1ELb0ELb0EEENS1_19SingleTileSchedulerILb1ELb0ELb1ELi128EEEEEEEEEvNT_6ParamsE --------------------------
	.section	.nv.constant0._ZN7cutlass13device_kernelIN5flash19enable_sm80_to_sm89INS1_16FlashAttnFwdSm80INS1_25CollectiveMainloopFwdSm80ILi8ELi1ELb0EN4cute5tupleIJNS5_1CILi128EEENS7_ILi64EEENS7_ILi192EEEEEELi192ENS_6half_tEfNS_4arch4Sm80ELb0ELb1ELb0ELb1ELb1ELb0ELb1ELb0EEENS1_21CollectiveEpilogueFwdINS6_IJS8_SA_S9_EEENS6_IJNS7_ILi1EEESI_SI_EEESC_SE_Li256ELb1ELb1ELb0ELb0EEENS1_19SingleTileSchedulerILb1ELb0ELb1ELi128EEEEEEEEEvNT_6ParamsE,"a",@progbits
	.sectionflags	@""
	.align	4
.nv.constant0._ZN7cutlass13device_kernelIN5flash19enable_sm80_to_sm89INS1_16FlashAttnFwdSm80INS1_25CollectiveMainloopFwdSm80ILi8ELi1ELb0EN4cute5tupleIJNS5_1CILi128EEENS7_ILi64EEENS7_ILi192EEEEEELi192ENS_6half_tEfNS_4arch4Sm80ELb0ELb1ELb0ELb1ELb1ELb0ELb1ELb0EEENS1_21CollectiveEpilogueFwdINS6_IJS8_SA_S9_EEENS6_IJNS7_ILi1EEESI_SI_EEESC_SE_Li256ELb1ELb1ELb0ELb0EEENS1_19SingleTileSchedulerILb1ELb0ELb1ELi128EEEEEEEEEvNT_6ParamsE:
	.zero		1576


//--------------------- .nv.constant0._ZN7cutlass13device_kernelIN5flash19enable_sm80_to_sm89INS1_16FlashAttnFwdSm80INS1_25CollectiveMainloopFwdSm80ILi8ELi1ELb0EN4cute5tupleIJNS5_1CILi128EEENS7_ILi64EEENS7_ILi192EEEEEELi192ENS_6half_tEfNS_4arch4Sm80ELb0ELb1ELb0ELb1ELb1ELb1ELb1ELb0EEENS1_21CollectiveEpilogueFwdINS6_IJS8_SA_S9_EEENS6_IJNS7_ILi1EEESI_SI_EEESC_SE_Li256ELb1ELb1ELb0ELb0EEENS1_19SingleTileSchedulerILb1ELb0ELb1ELi128EEEEEEEEEvNT_6ParamsE --------------------------
	.section	.nv.constant0._ZN7cutlass13device_kernelIN5flash19enable_sm80_to_sm89INS1_16FlashAttnFwdSm80INS1_25CollectiveMainloopFwdSm80ILi8ELi1ELb0EN4cute5tupleIJNS5_1CILi128EEENS7_ILi64EEENS7_ILi192EEEEEELi192ENS_6half_tEfNS_4arch4Sm80ELb0ELb1ELb0ELb1ELb1ELb1ELb1ELb0EEENS1_21CollectiveEpilogueFwdINS6_IJS8_SA_S9_EEENS6_IJNS7_ILi1EEESI_SI_EEESC_SE_Li256ELb1ELb1ELb0ELb0EEENS1_19SingleTileSchedulerILb1ELb0ELb1ELi128EEEEEEEEEvNT_6ParamsE,"a",@progbits
	.sectionflags	@""
	.align	4
.nv.constant0._ZN7cutlass13device_kernelIN5flash19enable_sm80_to_sm89INS1_16FlashAttnFwdSm80INS1_25CollectiveMainloopFwdSm80ILi8ELi1ELb0EN4cute5tupleIJNS5_1CILi128EEENS7_ILi64EEENS7_ILi192EEEEEELi192ENS_6half_tEfNS_4arch4Sm80ELb0ELb1ELb0ELb1ELb1ELb1ELb1ELb0EEENS1_21CollectiveEpilogueFwdINS6_IJS8_SA_S9_EEENS6_IJNS7_ILi1EEESI_SI_EEESC_SE_Li256ELb1ELb1ELb0ELb0EEENS1_19SingleTileSchedulerILb1ELb0ELb1ELi128EEEEEEEEEvNT_6ParamsE:
	.zero		1576


//--------------------- .nv.constant0._ZN7cutlass13device_kernelIN5flash19enable_sm80_to_sm89INS1_16FlashAttnFwdSm80INS1_25CollectiveMainloopFwdSm80ILi8ELi1ELb0EN4cute5tupleIJNS5_1CILi128EEENS7_ILi64EEENS7_ILi192EEEEEELi192ENS_6half_tEfNS_4arch4Sm80ELb1ELb0ELb0ELb0ELb1ELb0ELb1ELb0EEENS1_21CollectiveEpilogueFwdINS6_IJS8_SA_S9_EEENS6_IJNS7_ILi1EEESI_SI_EEESC_SE_Li256ELb0ELb1ELb0ELb0EEENS1_30DynamicPersistentTileSchedulerILi256ELi256ELb0ELb1ELb0EEEEEEEEEvNT_6ParamsE --------------------------
	.section	.nv.constant0._ZN7cutlass13device_kernelIN5flash19enable_sm80_to_sm89INS1_16FlashAttnFwdSm80INS1_25CollectiveMainloopFwdSm80ILi8ELi1ELb0EN4cute5tupleIJNS5_1CILi128EEENS7_ILi64EEENS7_ILi192EEEEEELi192ENS_6half_tEfNS_4arch4Sm80ELb1ELb0ELb0ELb0ELb1ELb0ELb1ELb0EEENS1_21CollectiveEpilogueFwdINS6_IJS8_SA_S9_EEENS6_IJNS7_ILi1EEESI_SI_EEESC_SE_Li256ELb0ELb1ELb0ELb0EEENS1_30DynamicPersistentTileSchedulerILi256ELi256ELb0ELb1ELb0EEEEEEEEEvNT_6ParamsE,"a",@progbits
	.sectionflags	@""
	.align	4
.nv.constant0._ZN7cutlass13device_kernelIN5flash19enable_sm80_to_sm89INS1_16FlashAttnFwdSm80INS1_25CollectiveMainloopFwdSm80ILi8ELi1ELb0EN4cute5tupleIJNS5_1CILi128EEENS7_ILi64EEENS7_ILi192EEEEEELi192ENS_6half_tEfNS_4arch4Sm80ELb1ELb0ELb0ELb0ELb1ELb0ELb1ELb0EEENS1_21CollectiveEpilogueFwdINS6_IJS8_SA_S9_EEENS6_IJNS7_ILi1EEESI_SI_EEESC_SE_Li256ELb0ELb1ELb0ELb0EEENS1_30DynamicPersistentTileSchedulerILi256ELi256ELb0ELb1ELb0EEEEEEEEEvNT_6ParamsE:
	.zero		1592


//--------------------- .nv.constant0._ZN7cutlass13device_kernelIN5flash19enable_sm80_to_sm89INS1_16FlashAttnFwdSm80INS1_25CollectiveMainloopFwdSm80ILi8ELi1ELb0EN4cute5tupleIJNS5_1CILi128EEENS7_ILi64EEENS7_ILi192EEEEEELi192ENS_6half_tEfNS_4arch4Sm80ELb1ELb0ELb0ELb1ELb1ELb0ELb1ELb0EEENS1_21CollectiveEpilogueFwdINS6_IJS8_SA_S9_EEENS6_IJNS7_ILi1EEESI_SI_EEESC_SE_Li256ELb1ELb1ELb0ELb0EEENS1_19SingleTileSchedulerILb1ELb0ELb1ELi128EEEEEEEEEvNT_6ParamsE --------------------------
	.section	.nv.constant0._ZN7cutlass13device_kernelIN5flash19enable_sm80_to_sm89INS1_16FlashAttnFwdSm80INS1_25CollectiveMainloopFwdSm80ILi8ELi1ELb0EN4cute5tupleIJNS5_1CILi128EEENS7_ILi64EEENS7_ILi192EEEEEELi192ENS_6half_tEfNS_4arch4Sm80ELb1ELb0ELb0ELb1ELb1ELb0ELb1ELb0EEENS1_21CollectiveEpilogueFwdINS6_IJS8_SA_S9_EEENS6_IJNS7_ILi1EEESI_SI_EEESC_SE_Li256ELb1ELb1ELb0ELb0EEENS1_19SingleTileSchedulerILb1ELb0ELb1ELi128EEEEEEEEEvNT_6ParamsE,"a",@progbits
	.sectionflags	@""
	.align	4
.nv.constant0._ZN7cutlass13device_kernelIN5flash19enable_sm80_to_sm89INS1_16FlashAttnFwdSm80INS1_25CollectiveMainloopFwdSm80ILi8ELi1ELb0EN4cute5tupleIJNS5_1CILi128EEENS7_ILi64EEENS7_ILi192EEEEEELi192ENS_6half_tEfNS_4arch4Sm80ELb1ELb0ELb0ELb1ELb1ELb0ELb1ELb0EEENS1_21CollectiveEpilogueFwdINS6_IJS8_SA_S9_EEENS6_IJNS7_ILi1EEESI_SI_EEESC_SE_Li256ELb1ELb1ELb0ELb0EEENS1_19SingleTileSchedulerILb1ELb0ELb1ELi128EEEEEEEEEvNT_6ParamsE:
	.zero		1576


//--------------------- .nv.constant0._ZN7cutlass13device_kernelIN5flash19enable_sm80_to_sm89INS1_16FlashAttnFwdSm80INS1_25CollectiveMainloopFwdSm80ILi8ELi1ELb0EN4cute5tupleIJNS5_1CILi128EEENS7_ILi64EEENS7_ILi192EEEEEELi192ENS_6half_tEfNS_4arch4Sm80ELb1ELb0ELb0ELb1ELb1ELb1ELb1ELb0EEENS1_21CollectiveEpilogueFwdINS6_IJS8_SA_S9_EEENS6_IJNS7_ILi1EEESI_SI_EEESC_SE_Li256ELb1ELb1ELb0ELb0EEENS1_19SingleTileSchedulerILb1ELb0ELb1ELi128EEEEEEEEEvNT_6ParamsE --------------------------
	.section	.nv.constant0._ZN7cutlass13device_kernelIN5flash19enable_sm80_to_sm89INS1_16FlashAttnFwdSm80INS1_25CollectiveMainloopFwdSm80ILi8ELi1ELb0EN4cute5tupleIJNS5_1CILi128EEENS7_ILi64EEENS7_ILi192EEEEEELi192ENS_6half_tEfNS_4arch4Sm80ELb1ELb0ELb0ELb1ELb1ELb1ELb1ELb0EEENS1_21CollectiveEpilogueFwdINS6_IJS8_SA_S9_EEENS6_IJNS7_ILi1EEESI_SI_EEESC_SE_Li256ELb1ELb1ELb0ELb0EEENS1_19SingleTileSchedulerILb1ELb0ELb1ELi128EEEEEEEEEvNT_6ParamsE,"a",@progbits
	.sectionflags	@""
	.align	4
.nv.constant0._ZN7cutlass13device_kernelIN5flash19enable_sm80_to_sm89INS1_16FlashAttnFwdSm80INS1_25CollectiveMainloopFwdSm80ILi8ELi1ELb0EN4cute5tupleIJNS5_1CILi128EEENS7_ILi64EEENS7_ILi192EEEEEELi192ENS_6half_tEfNS_4arch4Sm80ELb1ELb0ELb0ELb1ELb1ELb1ELb1ELb0EEENS1_21CollectiveEpilogueFwdINS6_IJS8_SA_S9_EEENS6_IJNS7_ILi1EEESI_SI_EEESC_SE_Li256ELb1ELb1ELb0ELb0EEENS1_19SingleTileSchedulerILb1ELb0ELb1ELi128EEEEEEEEEvNT_6ParamsE:
	.zero		1576


//--------------------- .nv.constant0._ZN7cutlass13device_kernelIN5flash19enable_sm80_to_sm89INS1_16FlashAttnFwdSm80INS1_25CollectiveMainloopFwdSm80ILi8ELi2ELb0EN4cute5tupleIJNS5_1CILi128EEENS7_ILi64EEENS7_ILi192EEEEEELi192ENS_6half_tEfNS_4arch4Sm80ELb0ELb0ELb0ELb0ELb1ELb0ELb1ELb0EEENS1_21CollectiveEpilogueFwdINS6_IJS8_SA_S9_EEENS6_IJNS7_ILi1EEESI_SI_EEESC_SE_Li256ELb0ELb1ELb0ELb0EEENS1_19SingleTileSchedulerILb0ELb0ELb1ELi128EEEEEEEEEvNT_6ParamsE --------------------------
	.section	.nv.constant0._ZN7cutlass13device_kernelIN5flash19enable_sm80_to_sm89INS1_16FlashAttnFwdSm80INS1_25CollectiveMainloopFwdSm80ILi8ELi2ELb0EN4cute5tupleIJNS5_1CILi128EEENS7_ILi64EEENS7_ILi192EEEEEELi192ENS_6half_tEfNS_4arch4Sm80ELb0ELb0ELb0ELb0ELb1ELb0ELb1ELb0EEENS1_21CollectiveEpilogueFwdINS6_IJS8_SA_S9_EEENS6_IJNS7_ILi1EEESI_SI_EEESC_SE_Li256ELb0ELb1ELb0ELb0EEENS1_19SingleTileSchedulerILb0ELb0ELb1ELi128EEEEEEEEEvNT_6ParamsE,"a",@progbits
	.sectionflags	@""
	.align	4
.nv.constant0._ZN7cutlass13device_kernelIN5flash19enable_sm80_to_sm89INS1_16FlashAttnFwdSm80INS1_25CollectiveMainloopFwdSm80ILi8ELi2ELb0EN4cute5tupleIJNS5_1CILi128EEENS7_ILi64EEENS7_ILi192EEEEEELi192ENS_6half_tEfNS_4arch4Sm80ELb0ELb0ELb0ELb0ELb1ELb0ELb1ELb0EEENS1_21CollectiveEpilogueFwdINS6_IJS8_SA_S9_EEENS6_IJNS7_ILi1EEESI_SI_EEESC_SE_Li256ELb0ELb1ELb0ELb0EEENS1_19SingleTileSchedulerILb0ELb0ELb1ELi128EEEEEEEEEvNT_6ParamsE:
	.zero		1576


//--------------------- .nv.constant0._ZN7cutlass13device_kernelIN5flash19enable_sm80_to_sm89INS1_16FlashAttnFwdSm80INS1_25CollectiveMainloopFwdSm80ILi8ELi2ELb0EN4cute5tupleIJNS5_1CILi128EEENS7_ILi64EEENS7_ILi192EEEEEELi192ENS_6half_tEfNS_4arch4Sm80ELb0ELb0ELb0ELb1ELb1ELb0ELb1ELb0EEENS1_21CollectiveEpilogueFwdINS6_IJS8_SA_S9_EEENS6_IJNS7_ILi1EEESI_SI_EEESC_SE_Li256ELb1ELb1ELb0ELb0EEENS1_19SingleTileSchedulerILb1ELb0ELb1ELi128EEEEEEEEEvNT_6ParamsE --------------------------
	.section	.nv.constant0._ZN7cutlass13device_kernelIN5flash19enable_sm80_to_sm89INS1_16FlashAttnFwdSm80INS1_25CollectiveMainloopFwdSm80ILi8ELi2ELb0EN4cute5tupleIJNS5_1CILi128EEENS7_ILi64EEENS7_ILi192EEEEEELi192ENS_6half_tEfNS_4arch4Sm80ELb0ELb0ELb0ELb1ELb1ELb0ELb1ELb0EEENS1_21CollectiveEpilogueFwdINS6_IJS8_SA_S9_EEENS6_IJNS7_ILi1EEESI_SI_EEESC_SE_Li256ELb1ELb1ELb0ELb0EEENS1_19SingleTileSchedulerILb1ELb0ELb1ELi128EEEEEEEEEvNT_6ParamsE,"a",@progbits
	.sectionflags	@""
	.align	4
.nv.constant0._ZN7cutlass13device_kernelIN5flash19enable_sm80_to_sm89INS1_16FlashAttnFwdSm80INS1_25CollectiveMainloopFwdSm80ILi8ELi2ELb0EN4cute5tupleIJNS5_1CILi128EEENS7_ILi64EEENS7_ILi192EEEEEELi192ENS_6half_tEfNS_4arch4Sm80ELb0ELb0ELb0ELb1ELb1ELb0ELb1ELb0EEENS1_21CollectiveEpilogueFwdINS6_IJS8_SA_S9_EEENS6_IJNS7_ILi1EEESI_SI_EEESC_SE_Li256ELb1ELb1ELb0ELb0EEENS1_19SingleTileSchedulerILb1ELb0ELb1ELi128EEEEEEEEEvNT_6ParamsE:
	.zero		1576


//--------------------- .nv.constant0._ZN7cutlass13device_kernelIN5flash19enable_sm80_to_sm89INS1_16FlashAttnFwdSm80INS1_25CollectiveMainloopFwdSm80ILi8ELi2ELb0EN4cute5tupleIJNS5_1CILi128EEENS7_ILi64EEENS7_ILi192EEEEEELi192ENS_6half_tEfNS_4arch4Sm80ELb0ELb0ELb0ELb1ELb1ELb1ELb1ELb0EEENS1_21CollectiveEpilogueFwdINS6_IJS8_SA_S9_EEENS6_IJNS7_ILi1EEESI_SI_EEESC_SE_Li256ELb1ELb1ELb0ELb0EEENS1_19SingleTileSchedulerILb1ELb0ELb1ELi128EEEEEEEEEvNT_6ParamsE --------------------------
	.section	.nv.constant0._ZN7cutlass13device_kernelIN5flash19enable_sm80_to_sm89INS1_16FlashAttnFwdSm80INS1_25CollectiveMainloopFwdSm80ILi8ELi2ELb0EN4cute5tupleIJNS5_1CILi128EEENS7_ILi64EEENS7_ILi192EEEEEELi192ENS_6half_tEfNS_4arch4Sm80ELb0ELb0ELb0ELb1ELb1ELb1ELb1ELb0EEENS1_21CollectiveEpilogueFwdINS6_IJS8_SA_S9_EEENS6_IJNS7_ILi1EEESI_SI_EEESC_SE_Li256ELb1ELb1ELb0ELb0EEENS1_19SingleTileSchedulerILb1ELb0ELb1ELi128EEEEEEEEEvNT_6ParamsE,"a",@progbits
	.sectionflags	@""
	.align	4
.nv.constant0._ZN7cutlass13device_kernelIN5flash19enable_sm80_to_sm89INS1_16FlashAttnFwdSm80INS1_25CollectiveMainloopFwdSm80ILi8ELi2ELb0EN4cute5tupleIJNS5_1CILi128EEENS7_ILi64EEENS7_ILi192EEEEEELi192ENS_6half_tEfNS_4arch4Sm80ELb0ELb0ELb0ELb1ELb1ELb1ELb1ELb0EEENS1_21CollectiveEpilogueFwdINS6_IJS8_SA_S9_EEENS6_IJNS7_ILi1EEESI_SI_EEESC_SE_Li256ELb1ELb1ELb0ELb0EEENS1_19SingleTileSchedulerILb1ELb0ELb1ELi128EEEEEEEEEvNT_6ParamsE:
	.zero		1576


//--------------------- .nv.constant0._ZN7cutlass13device_kernelIN5flash19enable_sm80_to_sm89INS1_16FlashAttnFwdSm80INS1_25CollectiveMainloopFwdSm80ILi8ELi2ELb0EN4cute5tupleIJNS5_1CILi128EEENS7_ILi64EEENS7_ILi192EEEEEELi192ENS_6half_tEfNS_4arch4Sm80ELb0ELb1ELb0ELb0ELb1ELb0ELb1ELb0EEENS1_21CollectiveEpilogueFwdINS6_IJS8_SA_S9_EEENS6_IJNS7_ILi1EEESI_SI_EEESC_SE_Li256ELb0ELb1ELb0ELb0EEENS1_19SingleTileSchedulerILb0ELb0ELb1ELi128EEEEEEEEEvNT_6ParamsE --------------------------
	.section	.nv.constant0._ZN7cutlass13device_kernelIN5flash19enable_sm80_to_sm89INS1_16FlashAttnFwdSm80INS1_25CollectiveMainloopFwdSm80ILi8ELi2ELb0EN4cute5tupleIJNS5_1CILi128EEENS7_ILi64EEENS7_ILi192EEEEEELi192ENS_6half_tEfNS_4arch4Sm80ELb0ELb1ELb0ELb0ELb1ELb0ELb1ELb0EEENS1_21CollectiveEpilogueFwdINS6_IJS8_SA_S9_EEENS6_IJNS7_ILi1EEESI_SI_EEESC_SE_Li256ELb0ELb1ELb0ELb0EEENS1_19SingleTileSchedulerILb0ELb0ELb1ELi128EEEEEEEEEvNT_6ParamsE,"a",@progbits
	.sectionflags	@""
	.align	4
.nv.constant0._ZN7cutlass13device_kernelIN5flash19enable_sm80_to_sm89INS1_16FlashAttnFwdSm80INS1_25CollectiveMainloopFwdSm80ILi8ELi2ELb0EN4cute5tupleIJNS5_1CILi128EEENS7_ILi64EEENS7_ILi192EEEEEELi192ENS_6half_tEfNS_4arch4Sm80ELb0ELb1ELb0ELb0ELb1ELb0ELb1ELb0EEENS1_21CollectiveEpilogueFwdINS6_IJS8_SA_S9_EEENS6_IJNS7_ILi1EEESI_SI_EEESC_SE_Li256ELb0ELb1ELb0ELb0EEENS1_19SingleTileSchedulerILb0ELb0ELb1ELi128EEEEEEEEEvNT_6ParamsE:
	.zero		1576


//--------------------- .nv.constant0._ZN7cutlass13device_kernelIN5flash19enable_sm80_to_sm89INS1_16FlashAttnFwdSm80INS1_25CollectiveMainloopFwdSm80ILi8ELi2ELb0EN4cute5tupleIJNS5_1CILi128EEENS7_ILi64EEENS7_ILi192EEEEEELi192ENS_6half_tEfNS_4arch4Sm80ELb0ELb1ELb0ELb1ELb1ELb0ELb1ELb0EEENS1_21CollectiveEpilogueFwdINS6_IJS8_SA_S9_EEENS6_IJNS7_ILi1EEESI_SI_EEESC_SE_Li256ELb1ELb1ELb0ELb0EEENS1_19SingleTileSchedulerILb1ELb0ELb1ELi128EEEEEEEEEvNT_6ParamsE --------------------------
	.section	.nv.constant0._ZN7cutlass13device_kernelIN5flash19enable_sm80_to_sm89INS1_16FlashAttnFwdSm80INS1_25CollectiveMainloopFwdSm80ILi8ELi2ELb0EN4cute5tupleIJNS5_1CILi128EEENS7_ILi64EEENS7_ILi192EEEEEELi192ENS_6half_tEfNS_4arch4Sm80ELb0ELb1ELb0ELb1ELb1ELb0ELb1ELb0EEENS1_21CollectiveEpilogueFwdINS6_IJS8_SA_S9_EEENS6_IJNS7_ILi1EEESI_SI_EEESC_SE_Li256ELb1ELb1ELb0ELb0EEENS1_19SingleTileSchedulerILb1ELb0ELb1ELi128EEEEEEEEEvNT_6ParamsE,"a",@progbits
	.sectionflags	@""
	.align	4
.nv.constant0._ZN7cutlass13device_kernelIN5flash19enable_sm80_to_sm89INS1_16FlashAttnFwdSm80INS1_25CollectiveMainloopFwdSm80ILi8ELi2ELb0EN4cute5tupleIJNS5_1CILi128EEENS7_ILi64EEENS7_ILi192EEEEEELi192ENS_6half_tEfNS_4arch4Sm80ELb0ELb1ELb0ELb1ELb1ELb0ELb1ELb0EEENS1_21CollectiveEpilogueFwdINS6_IJS8_SA_S9_EEENS6_IJNS7_ILi1EEESI_SI_EEESC_SE_Li256ELb1ELb1ELb0ELb0EEENS1_19SingleTileSchedulerILb1ELb0ELb1ELi128EEEEEEEEEvNT_6ParamsE:
	.zero		1576


//--------------------- .nv.constant0._ZN7cutlass13device_kernelIN5flash19enable_sm80_to_sm89INS1_16FlashAttnFwdSm80INS1_25CollectiveMainloopFwdSm80ILi8ELi2ELb0EN4cute5tupleIJNS5_1CILi128EEENS7_ILi64EEENS7_ILi192EEEEEELi192ENS_6half_tEfNS_4arch4Sm80ELb0ELb1ELb0ELb1ELb1ELb1ELb1ELb0EEENS1_21CollectiveEpilogueFwdINS6_IJS8_SA_S9_EEENS6_IJNS7_ILi1EEESI_SI_EEESC_SE_Li256ELb1ELb1ELb0ELb0EEENS1_19SingleTileSchedulerILb1ELb0ELb1ELi128EEEEEEEEEvNT_6ParamsE --------------------------
	.section	.nv.constant0._ZN7cutlass13device_kernelIN5flash19enable_sm80_to_sm89INS1_16FlashAttnFwdSm80INS1_25CollectiveMainloopFwdSm80ILi8ELi2ELb0EN4cute5tupleIJNS5_1CILi128EEENS7_ILi64EEENS7_ILi192EEEEEELi192ENS_6half_tEfNS_4arch4Sm80ELb0ELb1ELb0ELb1ELb1ELb1ELb1ELb0EEENS1_21CollectiveEpilogueFwdINS6_IJS8_SA_S9_EEENS6_IJNS7_ILi1EEESI_SI_EEESC_SE_Li256ELb1ELb1ELb0ELb0EEENS1_19SingleTileSchedulerILb1ELb0ELb1ELi128EEEEEEEEEvNT_6ParamsE,"a",@progbits
	.sectionflags	@""
	.align	4
.nv.constant0._ZN7cutlass13device_kernelIN5flash19enable_sm80_to_sm89INS1_16FlashAttnFwdSm80INS1_25CollectiveMainloopFwdSm80ILi8ELi2ELb0EN4cute5tupleIJNS5_1CILi128EEENS7_ILi64EEENS7_ILi192EEEEEELi192ENS_6half_tEfNS_4arch4Sm80ELb0ELb1ELb0ELb1ELb1ELb1ELb1ELb0EEENS1_21CollectiveEpilogueFwdINS6_IJS8_SA_S9_EEENS6_IJNS7_ILi1EEESI_SI_EEESC_SE_Li256ELb1ELb1ELb0ELb0EEENS1_19SingleTileSchedulerILb1ELb0ELb1ELi128EEEEEEEEEvNT_6ParamsE:
	.zero		1576


//--------------------- .nv.constant0._ZN7cutlass13device_kernelIN5flash19enable_sm80_to_sm89INS1_16FlashAttnFwdSm80INS1_25CollectiveMainloopFwdSm80ILi8ELi2ELb0EN4cute5tupleIJNS5_1CILi128EEENS7_ILi64EEENS7_ILi192EEEEEELi192ENS_6half_tEfNS_4arch4Sm80ELb1ELb0ELb0ELb0ELb1ELb0ELb1ELb0EEENS1_21CollectiveEpilogueFwdINS6_IJS8_SA_S9_EEENS6_IJNS7_ILi1EEESI_SI_EEESC_SE_Li256ELb0ELb1ELb0ELb0EEENS1_30DynamicPersistentTileSchedulerILi256ELi256ELb0ELb1ELb0EEEEEEEEEvNT_6ParamsE --------------------------
	.section	.nv.constant0._ZN7cutlass13device_kernelIN5flash19enable_sm80_to_sm89INS1_16FlashAttnFwdSm80INS1_25CollectiveMainloopFwdSm80ILi8ELi2ELb0EN4cute5tupleIJNS5_1CILi128EEENS7_ILi64EEENS7_ILi192EEEEEELi192ENS_6half_tEfNS_4arch4Sm80ELb1ELb0ELb0ELb0ELb1ELb0ELb1ELb0EEENS1_21CollectiveEpilogueFwdINS6_IJS8_SA_S9_EEENS6_IJNS7_ILi1EEESI_SI_EEESC_SE_Li256ELb0ELb1ELb0ELb0EEENS1_30DynamicPersistentTileSchedulerILi256ELi256ELb0ELb1ELb0EEEEEEEEEvNT_6ParamsE,"a",@progbits
	.sectionflags	@""
	.align	4
.nv.constant0._ZN7cutlass13device_kernelIN5flash19enable_sm80_to_sm89INS1_16FlashAttnFwdSm80INS1_25CollectiveMainloopFwdSm80ILi8ELi2ELb0EN4cute5tupleIJNS5_1CILi128EEENS7_ILi64EEENS7_ILi192EEEEEELi192ENS_6half_tEfNS_4arch4Sm80ELb1ELb0ELb0ELb0ELb1ELb0ELb1ELb0EEENS1_21CollectiveEpilogueFwdINS6_IJS8_SA_S9_EEENS6_IJNS7_ILi1EEESI_SI_EEESC_SE_Li256ELb0ELb1ELb0ELb0EEENS1_30DynamicPersistentTileSchedulerILi256ELi256ELb0ELb1ELb0EEEEEEEEEvNT_6ParamsE:
	.zero		1592


//--------------------- .nv.constant0._ZN7cutlass13device_kernelIN5flash19enable_sm80_to_sm89INS1_16FlashAttnFwdSm80INS1_25CollectiveMainloopFwdSm80ILi8ELi2ELb0EN4cute5tupleIJNS5_1CILi128EEENS7_ILi64EEENS7_ILi192EEEEEELi192ENS_6half_tEfNS_4arch4Sm80ELb1ELb0ELb0ELb1ELb1ELb0ELb1ELb0EEENS1_21CollectiveEpilogueFwdINS6_IJS8_SA_S9_EEENS6_IJNS7_ILi1EEESI_SI_EEESC_SE_Li256ELb1ELb1ELb0ELb0EEENS1_19SingleTileSchedulerILb1ELb0ELb1ELi128EEEEEEEEEvNT_6ParamsE --------------------------
	.section	.nv.constant0._ZN7cutlass13device_kernelIN5flash19enable_sm80_to_sm89INS1_16FlashAttnFwdSm80INS1_25CollectiveMainloopFwdSm80ILi8ELi2ELb0EN4cute5tupleIJNS5_1CILi128EEENS7_ILi64EEENS7_ILi192EEEEEELi192ENS_6half_tEfNS_4arch4Sm80ELb1ELb0ELb0ELb1ELb1ELb0ELb1ELb0EEENS1_21CollectiveEpilogueFwdINS6_IJS8_SA_S9_EEENS6_IJNS7_ILi1EEESI_SI_EEESC_SE_Li256ELb1ELb1ELb0ELb0EEENS1_19SingleTileSchedulerILb1ELb0ELb1ELi128EEEEEEEEEvNT_6ParamsE,"a",@progbits
	.sectionflags	@""
	.align	4
.nv.constant0._ZN7cutlass13device_kernelIN5flash19enable_sm80_to_sm89INS1_16FlashAttnFwdSm80INS1_25CollectiveMainloopFwdSm80ILi8ELi2ELb0EN4cute5tupleIJNS5_1CILi128EEENS7_ILi64EEENS7_ILi192EEEEEELi192ENS_6half_tEfNS_4arch4Sm80ELb1ELb0ELb0ELb1ELb1ELb0ELb1ELb0EEENS1_21CollectiveEpilogueFwdINS6_IJS8_SA_S9_EEENS6_IJNS7_ILi1EEESI_SI_EEESC_SE_Li256ELb1ELb1ELb0ELb0EEENS1_19SingleTileSchedulerILb1ELb0ELb1ELi128EEEEEEEEEvNT_6ParamsE:
	.zero		1576


//--------------------- .nv.constant0._ZN7cutlass13device_kernelIN5flash19enable_sm80_to_sm89INS1_16FlashAttnFwdSm80INS1_25CollectiveMainloopFwdSm80ILi8ELi2ELb0EN4cute5tupleIJNS5_1CILi128EEENS7_ILi64EEENS7_ILi192EEEEEELi192ENS_6half_tEfNS_4arch4Sm80ELb1ELb0ELb0ELb1ELb1ELb1ELb1ELb0EEENS1_21CollectiveEpilogueFwdINS6_IJS8_SA_S9_EEENS6_IJNS7_ILi1EEESI_SI_EEESC_SE_Li256ELb1ELb1ELb0ELb0EEENS1_19SingleTileSchedulerILb1ELb0ELb1ELi128EEEEEEEEEvNT_6ParamsE --------------------------
	.section	.nv.constant0._ZN7cutlass13device_kernelIN5flash19enable_sm80_to_sm89INS1_16FlashAttnFwdSm80INS1_25CollectiveMainloopFwdSm80ILi8ELi2ELb0EN4cute5tupleIJNS5_1CILi128EEENS7_ILi64EEENS7_ILi192EEEEEELi192ENS_6half_tEfNS_4arch4Sm80ELb1ELb0ELb0ELb1ELb1ELb1ELb1ELb0EEENS1_21CollectiveEpilogueFwdINS6_IJS8_SA_S9_EEENS6_IJNS7_ILi1EEESI_SI_EEESC_SE_Li256ELb1ELb1ELb0ELb0EEENS1_19SingleTileSchedulerILb1ELb0ELb1ELi128EEEEEEEEEvNT_6ParamsE,"a",@progbits
	.sectionflags	@""
	.align	4
.nv.constant0._ZN7cutlass13device_kernelIN5flash19enable_sm80_to_sm89INS1_16FlashAttnFwdSm80INS1_25CollectiveMainloopFwdSm80ILi8ELi2ELb0EN4cute5tupleIJNS5_1CILi128EEENS7_ILi64EEENS7_ILi192EEEEEELi192ENS_6half_tEfNS_4arch4Sm80ELb1ELb0ELb0ELb1ELb1ELb1ELb1ELb0EEENS1_21CollectiveEpilogueFwdINS6_IJS8_SA_S9_EEENS6_IJNS7_ILi1EEESI_SI_EEESC_SE_Li256ELb1ELb1ELb0ELb0EEENS1_19SingleTileSchedulerILb1ELb0ELb1ELi128EEEEEEEEEvNT_6ParamsE:
	.zero		1576


//--------------------- SYMBOLS --------------------------

	.type		.nv.reservedSmem.offset0,@object
	.size		.nv.reservedSmem.offset0,0x4
